// auto-generated by cutlass_sweep.fmha — config: {"arch": "sm_90", "direction": "fwd", "dtype": "fp16", "head_dim": 128, "mask": "none", "schedule": "tma", "tile_kv": 64, "tile_q": 64}
#include "cutlass/cutlass.h"
#include "cute/tensor.hpp"
#include "cutlass/device_kernel.h"
#include "cutlass/kernel_hardware_info.h"
#include "88_hopper_fmha/collective/fmha_fusion.hpp"
#include "88_hopper_fmha/kernel/fmha_kernel_builder.hpp"

using namespace cute;
using Element = cutlass::half_t;
using TileShape = Shape<_64, _64, _128>;
using StrideQ = cute::tuple<int, _1, cute::tuple<int, int>>;
using StrideK = cute::tuple<int, _1, cute::tuple<int, int>>;
using StrideV = cute::tuple<int, cute::_1, cute::tuple<int, int>>;

using Kernel = typename cutlass::fmha::kernel::FmhaBuilder<
    Element, float, float,
    TileShape, StrideQ, StrideK, StrideV,
    cutlass::fmha::collective::DefaultFusion,
    cutlass::gemm::KernelTma
  >::Kernel;

auto* _anchor = &cutlass::device_kernel<Kernel>;


// ===== COMPILED SASS (sm_90a) =====

	.target	sm_90a

	.elftype	@"ET_EXEC"


//--------------------- .note.nv.tkinfo           --------------------------
	.section	.note.nv.tkinfo,"",@"SHT_NOTE"
	.sectionflags	@"SHF_NOTE_NV_TKINFO"
	.tkinfo
        /*0018*/ 	.word	0x00000002
        /*0030*/ 	.string	""
        /*0030*/ 	.string	"ptxas"
        /*0030*/ 	.string	"Cuda compilation tools, release 13.0, V13.0.88"
        /*0030*/ 	.string	"Build cuda_13.0.r13.0/compiler.36424714_0"
        /*0030*/ 	.string	"-arch sm_90a -m 64 "



//--------------------- .note.nv.cuinfo           --------------------------
	.section	.note.nv.cuinfo,"",@"SHT_NOTE"
	.sectionflags	@"SHF_NOTE_NV_CUINFO"
        /*0018*/ 	.short	0x0002
        /*001a*/ 	.short	0x005a
        /*001c*/ 	.short	0x0082
	.zero		2


//--------------------- .nv.info                  --------------------------
	.section	.nv.info,"",@"SHT_CUDA_INFO"
	.align	4


	//----- nvinfo : EIATTR_REGCOUNT
	.align		4
        /*0000*/ 	.byte	0x04, 0x2f
        /*0002*/ 	.short	(.L_16 - .L_15)
	.align		4
.L_15:
        /*0004*/ 	.word	index@(_ZN7cutlass13device_kernelINS_4fmha6kernel13FmhaKernelTmaINS1_10collective15FmhaMainloopTmaINS_6half_tEfN4cute5tupleIJNS7_1CILi64EEESA_NS9_ILi128EEEEEENS4_13DefaultFusionEJEEENS4_15FmhaFwdEpilogueIS6_fNS8_IJSA_SB_SA_EEEEEJEEEEEvNT_6ParamsE)
        /*0008*/ 	.word	0x0000007f


	//----- nvinfo : EIATTR_FRAME_SIZE
	.align		4
.L_16:
        /*000c*/ 	.byte	0x04, 0x11
        /*000e*/ 	.short	(.L_18 - .L_17)
	.align		4
.L_17:
        /*0010*/ 	.word	index@($__internal_0_$__cuda_sm20_rcp_rn_f32_slowpath)
        /*0014*/ 	.word	0x00000000


	//----- nvinfo : EIATTR_FRAME_SIZE
	.align		4
.L_18:
        /*0018*/ 	.byte	0x04, 0x11
        /*001a*/ 	.short	(.L_20 - .L_19)
	.align		4
.L_19:
        /*001c*/ 	.word	index@(_ZN7cutlass13device_kernelINS_4fmha6kernel13FmhaKernelTmaINS1_10collective15FmhaMainloopTmaINS_6half_tEfN4cute5tupleIJNS7_1CILi64EEESA_NS9_ILi128EEEEEENS4_13DefaultFusionEJEEENS4_15FmhaFwdEpilogueIS6_fNS8_IJSA_SB_SA_EEEEEJEEEEEvNT_6ParamsE)
        /*0020*/ 	.word	0x00000000


	//----- nvinfo : EIATTR_MIN_STACK_SIZE
	.align		4
.L_20:
        /*0024*/ 	.byte	0x04, 0x12
        /*0026*/ 	.short	(.L_22 - .L_21)
	.align		4
.L_21:
        /*0028*/ 	.word	index@(_ZN7cutlass13device_kernelINS_4fmha6kernel13FmhaKernelTmaINS1_10collective15FmhaMainloopTmaINS_6half_tEfN4cute5tupleIJNS7_1CILi64EEESA_NS9_ILi128EEEEEENS4_13DefaultFusionEJEEENS4_15FmhaFwdEpilogueIS6_fNS8_IJSA_SB_SA_EEEEEJEEEEEvNT_6ParamsE)
        /*002c*/ 	.word	0x00000000
.L_22:


//--------------------- .nv.compat                --------------------------
	.section	.nv.compat,"",@"SHT_CUDA_COMPAT_INFO"
	.align	4
        /*0000*/ 	.byte	0x02, 0x09, 0x01, 0x00, 0x02, 0x02, 0x04, 0x00, 0x02, 0x05, 0x05, 0x00, 0x03, 0x07, 0x01, 0x01
        /*0010*/ 	.byte	0x02, 0x03, 0x01, 0x00, 0x02, 0x06, 0x01, 0x00, 0x04, 0x0b, 0x08, 0x00, 0x00, 0x00, 0x00, 0x00
        /*0020*/ 	.byte	0x00, 0x00, 0x00, 0x00


//--------------------- .nv.info._ZN7cutlass13device_kernelINS_4fmha6kernel13FmhaKernelTmaINS1_10collective15FmhaMainloopTmaINS_6half_tEfN4cute5tupleIJNS7_1CILi64EEESA_NS9_ILi128EEEEEENS4_13DefaultFusionEJEEENS4_15FmhaFwdEpilogueIS6_fNS8_IJSA_SB_SA_EEEEEJEEEEEvNT_6ParamsE --------------------------
	.section	.nv.info._ZN7cutlass13device_kernelINS_4fmha6kernel13FmhaKernelTmaINS1_10collective15FmhaMainloopTmaINS_6half_tEfN4cute5tupleIJNS7_1CILi64EEESA_NS9_ILi128EEEEEENS4_13DefaultFusionEJEEENS4_15FmhaFwdEpilogueIS6_fNS8_IJSA_SB_SA_EEEEEJEEEEEvNT_6ParamsE,"",@"SHT_CUDA_INFO"
	.sectionflags	@""
	.align	4


	//----- nvinfo : EIATTR_CUDA_API_VERSION
	.align		4
        /*0000*/ 	.byte	0x04, 0x37
        /*0002*/ 	.short	(.L_24 - .L_23)
.L_23:
        /*0004*/ 	.word	0x00000082


	//----- nvinfo : EIATTR_KPARAM_INFO
	.align		4
.L_24:
        /*0008*/ 	.byte	0x04, 0x17
        /*000a*/ 	.short	(.L_26 - .L_25)
.L_25:
        /*000c*/ 	.word	0x00000000
        /*0010*/ 	.short	0x0000
        /*0012*/ 	.short	0x0070
        /*0014*/ 	.byte	0x00, 0xf0, 0x01, 0x20


	//----- nvinfo : EIATTR_SPARSE_MMA_MASK
	.align		4
.L_26:
        /*0018*/ 	.byte	0x03, 0x50
        /*001a*/ 	.short	0x0000


	//----- nvinfo : EIATTR_MAXREG_COUNT
	.align		4
        /*001c*/ 	.byte	0x03, 0x1b
        /*001e*/ 	.short	0x00ff


	//----- nvinfo : EIATTR_NUM_BARRIERS
	.align		4
        /*0020*/ 	.byte	0x02, 0x4c
        /*0022*/ 	.byte	0x02
	.zero		1


	//----- nvinfo : EIATTR_EXTERNS
	.align		4
        /*0024*/ 	.byte	0x04, 0x0f
        /*0026*/ 	.short	(.L_28 - .L_27)


	//   ....[0]....
	.align		4
.L_27:
        /*0028*/ 	.word	index@(__assertfail)


	//----- nvinfo : EIATTR_MERCURY_ISA_VERSION
	.align		4
.L_28:
        /*002c*/ 	.byte	0x03, 0x5f
        /*002e*/ 	.short	0x0101


	//----- nvinfo : EIATTR_COOP_GROUP_MASK_REGIDS
	.align		4
        /*0030*/ 	.byte	0x04, 0x29
        /*0032*/ 	.short	(.L_30 - .L_29)


	//   ....[0]....
.L_29:
        /*0034*/ 	.word	0xffffffff


	//   ....[1]....
        /*0038*/ 	.word	0xffffffff


	//   ....[2]....
        /*003c*/ 	.word	0xffffffff


	//   ....[3]....
        /*0040*/ 	.word	0xffffffff


	//   ....[4]....
        /*0044*/ 	.word	0xffffffff


	//   ....[5]....
        /*0048*/ 	.word	0xffffffff


	//   ....[6]....
        /*004c*/ 	.word	0xffffffff


	//   ....[7]....
        /*0050*/ 	.word	0xffffffff


	//   ....[8]....
        /*0054*/ 	.word	0xffffffff


	//   ....[9]....
        /*0058*/ 	.word	0xffffffff


	//   ....[10]....
        /*005c*/ 	.word	0xffffffff


	//   ....[11]....
        /*0060*/ 	.word	0xffffffff


	//   ....[12]....
        /*0064*/ 	.word	0xffffffff


	//   ....[13]....
        /*0068*/ 	.word	0xffffffff


	//   ....[14]....
        /*006c*/ 	.word	0xffffffff


	//   ....[15]....
        /*0070*/ 	.word	0xffffffff


	//   ....[16]....
        /*0074*/ 	.word	0xffffffff


	//----- nvinfo : EIATTR_COOP_GROUP_INSTR_OFFSETS
	.align		4
.L_30:
        /*0078*/ 	.byte	0x04, 0x28
        /*007a*/ 	.short	(.L_32 - .L_31)


	//   ....[0]....
.L_31:
        /*007c*/ 	.word	0x00000050


	//   ....[1]....
        /*0080*/ 	.word	0x00000140


	//   ....[2]....
        /*0084*/ 	.word	0x00000270


	//   ....[3]....
        /*0088*/ 	.word	0x00000410


	//   ....[4]....
        /*008c*/ 	.word	0x000005b0


	//   ....[5]....
        /*0090*/ 	.word	0x000019d0


	//   ....[6]....
        /*0094*/ 	.word	0x00001a30


	//   ....[7]....
        /*0098*/ 	.word	0x00001a50


	//   ....[8]....
        /*009c*/ 	.word	0x00001a70


	//   ....[9]....
        /*00a0*/ 	.word	0x00003330


	//   ....[10]....
        /*00a4*/ 	.word	0x00003360


	//   ....[11]....
        /*00a8*/ 	.word	0x00003390


	//   ....[12]....
        /*00ac*/ 	.word	0x000033b0


	//   ....[13]....
        /*00b0*/ 	.word	0x00004c20


	//   ....[14]....
        /*00b4*/ 	.word	0x00004c60


	//   ....[15]....
        /*00b8*/ 	.word	0x00004cb0


	//   ....[16]....
        /*00bc*/ 	.word	0x00004cc0


	//----- nvinfo : EIATTR_SYSCALL_OFFSETS
	.align		4
.L_32:
        /*00c0*/ 	.byte	0x04, 0x46
        /*00c2*/ 	.short	(.L_34 - .L_33)


	//   ....[0]....
.L_33:
        /*00c4*/ 	.word	0x000057f0


	//   ....[1]....
        /*00c8*/ 	.word	0x00005910


	//----- nvinfo : EIATTR_MBARRIER_INSTR_OFFSETS
	.align		4
.L_34:
        /*00cc*/ 	.byte	0x04, 0x39
        /*00ce*/ 	.short	(.L_36 - .L_35)


	//   ....[0]....
.L_35:
        /*00d0*/ 	.word	0x00000240
        /*00d4*/ 	.word	0x000000ff
        /*00d8*/ 	.word	0x00014040
        /*00dc*/ 	.short	0x0100
        /*00de*/ 	.byte	0x08
	.zero		1


	//   ....[1]....
        /*00e0*/ 	.word	0x00000250
        /*00e4*/ 	.word	0x000000ff
        /*00e8*/ 	.word	0x00014048
        /*00ec*/ 	.short	0x0100
        /*00ee*/ 	.byte	0x08
	.zero		1


	//   ....[2]....
        /*00f0*/ 	.word	0x00000380
        /*00f4*/ 	.word	0x000000ff
        /*00f8*/ 	.word	0x00014000
        /*00fc*/ 	.short	0x0100
        /*00fe*/ 	.byte	0x08
	.zero		1


	//   ....[3]....
        /*0100*/ 	.word	0x00000390
        /*0104*/ 	.word	0x000000ff
        /*0108*/ 	.word	0x00014020
        /*010c*/ 	.short	0x0100
        /*010e*/ 	.byte	0x08
	.zero		1


	//   ....[4]....
        /*0110*/ 	.word	0x000003a0
        /*0114*/ 	.word	0x000000ff
        /*0118*/ 	.word	0x00014008
        /*011c*/ 	.short	0x0100
        /*011e*/ 	.byte	0x08
	.zero		1


	//   ....[5]....
        /*0120*/ 	.word	0x000003b0
        /*0124*/ 	.word	0x000000ff
        /*0128*/ 	.word	0x00014028
        /*012c*/ 	.short	0x0100
        /*012e*/ 	.byte	0x08
	.zero		1


	//   ....[6]....
        /*0130*/ 	.word	0x000003c0
        /*0134*/ 	.word	0x000000ff
        /*0138*/ 	.word	0x00014010
        /*013c*/ 	.short	0x0100
        /*013e*/ 	.byte	0x08
	.zero		1


	//   ....[7]....
        /*0140*/ 	.word	0x000003d0
        /*0144*/ 	.word	0x000000ff
        /*0148*/ 	.word	0x00014030
        /*014c*/ 	.short	0x0100
        /*014e*/ 	.byte	0x08
	.zero		1


	//   ....[8]....
        /*0150*/ 	.word	0x000003e0
        /*0154*/ 	.word	0x000000ff
        /*0158*/ 	.word	0x00014018
        /*015c*/ 	.short	0x0100
        /*015e*/ 	.byte	0x08
	.zero		1


	//   ....[9]....
        /*0160*/ 	.word	0x000003f0
        /*0164*/ 	.word	0x000000ff
        /*0168*/ 	.word	0x00014038
        /*016c*/ 	.short	0x0100
        /*016e*/ 	.byte	0x08
	.zero		1


	//   ....[10]....
        /*0170*/ 	.word	0x00000520
        /*0174*/ 	.word	0x000000ff
        /*0178*/ 	.word	0x00014050
        /*017c*/ 	.short	0x0100
        /*017e*/ 	.byte	0x08
	.zero		1


	//   ....[11]....
        /*0180*/ 	.word	0x00000530
        /*0184*/ 	.word	0x000000ff
        /*0188*/ 	.word	0x00014070
        /*018c*/ 	.short	0x0100
        /*018e*/ 	.byte	0x08
	.zero		1


	//   ....[12]....
        /*0190*/ 	.word	0x00000540
        /*0194*/ 	.word	0x000000ff
        /*0198*/ 	.word	0x00014058
        /*019c*/ 	.short	0x0100
        /*019e*/ 	.byte	0x08
	.zero		1


	//   ....[13]....
        /*01a0*/ 	.word	0x00000550
        /*01a4*/ 	.word	0x000000ff
        /*01a8*/ 	.word	0x00014078
        /*01ac*/ 	.short	0x0100
        /*01ae*/ 	.byte	0x08
	.zero		1


	//   ....[14]....
        /*01b0*/ 	.word	0x00000560
        /*01b4*/ 	.word	0x000000ff
        /*01b8*/ 	.word	0x00014060
        /*01bc*/ 	.short	0x0100
        /*01be*/ 	.byte	0x08
	.zero		1


	//   ....[15]....
        /*01c0*/ 	.word	0x00000570
        /*01c4*/ 	.word	0x000000ff
        /*01c8*/ 	.word	0x00014080
        /*01cc*/ 	.short	0x0100
        /*01ce*/ 	.byte	0x08
	.zero		1


	//   ....[16]....
        /*01d0*/ 	.word	0x00000580
        /*01d4*/ 	.word	0x000000ff
        /*01d8*/ 	.word	0x00014068
        /*01dc*/ 	.short	0x0100
        /*01de*/ 	.byte	0x08
	.zero		1


	//   ....[17]....
        /*01e0*/ 	.word	0x00000590
        /*01e4*/ 	.word	0x000000ff
        /*01e8*/ 	.word	0x00014088
        /*01ec*/ 	.short	0x0100
        /*01ee*/ 	.byte	0x08
	.zero		1


	//   ....[18]....
        /*01f0*/ 	.word	0x000006d0
        /*01f4*/ 	.word	0x00000003
        /*01f8*/ 	.word	0x00014048
        /*01fc*/ 	.short	0x010a
        /*01fe*/ 	.byte	0x3f
	.zero		1


	//   ....[19]....
        /*0200*/ 	.word	0x000009e0
        /*0204*/ 	.word	0x00000000
        /*0208*/ 	.word	0x00014020
        /*020c*/ 	.short	0x010a
        /*020e*/ 	.byte	0x3f
	.zero		1


	//   ....[20]....
        /*0210*/ 	.word	0x00000c00
        /*0214*/ 	.word	0x00000000
        /*0218*/ 	.word	0x00014020
        /*021c*/ 	.short	0x010a
        /*021e*/ 	.byte	0x3f
	.zero		1


	//   ....[21]....
        /*0220*/ 	.word	0x00000e90
        /*0224*/ 	.word	0x00000002
        /*0228*/ 	.word	0x00014020
        /*022c*/ 	.short	0x010a
        /*022e*/ 	.byte	0x3f
	.zero		1


	//   ....[22]....
        /*0230*/ 	.word	0x00001110
        /*0234*/ 	.word	0x00000003
        /*0238*/ 	.word	0x00014020
        /*023c*/ 	.short	0x010a
        /*023e*/ 	.byte	0x3f
	.zero		1


	//   ....[23]....
        /*0240*/ 	.word	0x000013b0
        /*0244*/ 	.word	0x00000002
        /*0248*/ 	.word	0x00014040
        /*024c*/ 	.short	0x010a
        /*024e*/ 	.byte	0x3f
	.zero		1


	//   ....[24]....
        /*0250*/ 	.word	0x000013d0
        /*0254*/ 	.word	0x00000002
        /*0258*/ 	.word	0x00014000
        /*025c*/ 	.short	0x010a
        /*025e*/ 	.byte	0x3f
	.zero		1


	//   ....[25]....
        /*0260*/ 	.word	0x00001840
        /*0264*/ 	.word	0x00000002
        /*0268*/ 	.word	0x00014008
        /*026c*/ 	.short	0x010a
        /*026e*/ 	.byte	0x3f
	.zero		1


	//   ....[26]....
        /*0270*/ 	.word	0x00002990
        /*0274*/ 	.word	0x0000000b
        /*0278*/ 	.word	0x00000000
        /*027c*/ 	.short	0x0101
        /*027e*/ 	.byte	0x3f
	.zero		1


	//   ....[27]....
        /*0280*/ 	.word	0x00002a50
        /*0284*/ 	.word	0x00000009
        /*0288*/ 	.word	0x00014000
        /*028c*/ 	.short	0x010a
        /*028e*/ 	.byte	0x3f
	.zero		1


	//   ....[28]....
        /*0290*/ 	.word	0x00002e70
        /*0294*/ 	.word	0x00000000
        /*0298*/ 	.word	0x00014020
        /*029c*/ 	.short	0x010a
        /*029e*/ 	.byte	0x3f
	.zero		1


	//   ....[29]....
        /*02a0*/ 	.word	0x00003350
        /*02a4*/ 	.word	0x0000007b
        /*02a8*/ 	.word	0x00000000
        /*02ac*/ 	.short	0x0101
        /*02ae*/ 	.byte	0x3f
	.zero		1


	//   ....[30]....
        /*02b0*/ 	.word	0x000033c0
        /*02b4*/ 	.word	0x00000013
        /*02b8*/ 	.word	0x00014000
        /*02bc*/ 	.short	0x010a
        /*02be*/ 	.byte	0x3f
	.zero		1


	//   ....[31]....
        /*02c0*/ 	.word	0x00004850
        /*02c4*/ 	.word	0x0000000b
        /*02c8*/ 	.word	0x00000000
        /*02cc*/ 	.short	0x0101
        /*02ce*/ 	.byte	0x3f
	.zero		1


	//   ....[32]....
        /*02d0*/ 	.word	0x000048d0
        /*02d4*/ 	.word	0x0000000b
        /*02d8*/ 	.word	0x00014020
        /*02dc*/ 	.short	0x010a
        /*02de*/ 	.byte	0x3f
	.zero		1


	//   ....[33]....
        /*02e0*/ 	.word	0x00006740
        /*02e4*/ 	.word	0x00000003
        /*02e8*/ 	.word	0x00014048
        /*02ec*/ 	.short	0x010a
        /*02ee*/ 	.byte	0x3f
	.zero		1


	//   ....[34]....
        /*02f0*/ 	.word	0x00006790
        /*02f4*/ 	.word	0x00000000
        /*02f8*/ 	.word	0x00014020
        /*02fc*/ 	.short	0x010a
        /*02fe*/ 	.byte	0x3f
	.zero		1


	//   ....[35]....
        /*0300*/ 	.word	0x000067e0
        /*0304*/ 	.word	0x00000000
        /*0308*/ 	.word	0x00014020
        /*030c*/ 	.short	0x010a
        /*030e*/ 	.byte	0x3f
	.zero		1


	//   ....[36]....
        /*0310*/ 	.word	0x00006830
        /*0314*/ 	.word	0x00000002
        /*0318*/ 	.word	0x00014020
        /*031c*/ 	.short	0x010a
        /*031e*/ 	.byte	0x3f
	.zero		1


	//   ....[37]....
        /*0320*/ 	.word	0x00006880
        /*0324*/ 	.word	0x00000003
        /*0328*/ 	.word	0x00014020
        /*032c*/ 	.short	0x010a
        /*032e*/ 	.byte	0x3f
	.zero		1


	//   ....[38]....
        /*0330*/ 	.word	0x000068d0
        /*0334*/ 	.word	0x00000002
        /*0338*/ 	.word	0x00014040
        /*033c*/ 	.short	0x010a
        /*033e*/ 	.byte	0x3f
	.zero		1


	//   ....[39]....
        /*0340*/ 	.word	0x00006920
        /*0344*/ 	.word	0x00000002
        /*0348*/ 	.word	0x00014000
        /*034c*/ 	.short	0x010a
        /*034e*/ 	.byte	0x3f
	.zero		1


	//   ....[40]....
        /*0350*/ 	.word	0x00006970
        /*0354*/ 	.word	0x00000002
        /*0358*/ 	.word	0x00014008
        /*035c*/ 	.short	0x010a
        /*035e*/ 	.byte	0x3f
	.zero		1


	//   ....[41]....
        /*0360*/ 	.word	0x000069c0
        /*0364*/ 	.word	0x00000009
        /*0368*/ 	.word	0x00014000
        /*036c*/ 	.short	0x010a
        /*036e*/ 	.byte	0x3f
	.zero		1


	//   ....[42]....
        /*0370*/ 	.word	0x00006a10
        /*0374*/ 	.word	0x00000000
        /*0378*/ 	.word	0x00014020
        /*037c*/ 	.short	0x010a
        /*037e*/ 	.byte	0x3f
	.zero		1


	//   ....[43]....
        /*0380*/ 	.word	0x00006a60
        /*0384*/ 	.word	0x00000013
        /*0388*/ 	.word	0x00014000
        /*038c*/ 	.short	0x010a
        /*038e*/ 	.byte	0x3f
	.zero		1


	//   ....[44]....
        /*0390*/ 	.word	0x00006ab0
        /*0394*/ 	.word	0x0000000b
        /*0398*/ 	.word	0x00014020
        /*039c*/ 	.short	0x010a
        /*039e*/ 	.byte	0x3f
	.zero		1


	//----- nvinfo : EIATTR_NUM_MBARRIERS
	.align		4
.L_36:
        /*03a0*/ 	.byte	0x03, 0x38
        /*03a2*/ 	.short	0x0012


	//----- nvinfo : EIATTR_EXIT_INSTR_OFFSETS
	.align		4
        /*03a4*/ 	.byte	0x04, 0x1c
        /*03a6*/ 	.short	(.L_38 - .L_37)


	//   ....[0]....
.L_37:
        /*03a8*/ 	.word	0x00006730


	//----- nvinfo : EIATTR_MAX_THREADS
	.align		4
.L_38:
        /*03ac*/ 	.byte	0x04, 0x05
        /*03ae*/ 	.short	(.L_40 - .L_39)
.L_39:
        /*03b0*/ 	.word	0x00000080
        /*03b4*/ 	.word	0x00000001
        /*03b8*/ 	.word	0x00000001


	//----- nvinfo : EIATTR_CRS_STACK_SIZE
	.align		4
.L_40:
        /*03bc*/ 	.byte	0x04, 0x1e
        /*03be*/ 	.short	(.L_42 - .L_41)
.L_41:
        /*03c0*/ 	.word	0x00000000


	//----- nvinfo : EIATTR_CBANK_PARAM_SIZE
	.align		4
.L_42:
        /*03c4*/ 	.byte	0x03, 0x19
        /*03c6*/ 	.short	0x0870


	//----- nvinfo : EIATTR_PARAM_CBANK
	.align		4
        /*03c8*/ 	.byte	0x04, 0x0a
        /*03ca*/ 	.short	(.L_44 - .L_43)
	.align		4
.L_43:
        /*03cc*/ 	.word	index@(.nv.constant0._ZN7cutlass13device_kernelINS_4fmha6kernel13FmhaKernelTmaINS1_10collective15FmhaMainloopTmaINS_6half_tEfN4cute5tupleIJNS7_1CILi64EEESA_NS9_ILi128EEEEEENS4_13DefaultFusionEJEEENS4_15FmhaFwdEpilogueIS6_fNS8_IJSA_SB_SA_EEEEEJEEEEEvNT_6ParamsE)
        /*03d0*/ 	.short	0x0210
        /*03d2*/ 	.short	0x0870


	//----- nvinfo : EIATTR_SW_WAR
	.align		4
.L_44:
        /*03d4*/ 	.byte	0x04, 0x36
        /*03d6*/ 	.short	(.L_46 - .L_45)
.L_45:
        /*03d8*/ 	.word	0x00000008
.L_46:


//--------------------- .nv.callgraph             --------------------------
	.section	.nv.callgraph,"",@"SHT_CUDA_CALLGRAPH"
	.align	4
	.sectionentsize	8
	.align		4
        /*0000*/ 	.word	0x00000000
	.align		4
        /*0004*/ 	.word	0xffffffff
	.align		4
        /*0008*/ 	.word	index@(_ZN7cutlass13device_kernelINS_4fmha6kernel13FmhaKernelTmaINS1_10collective15FmhaMainloopTmaINS_6half_tEfN4cute5tupleIJNS7_1CILi64EEESA_NS9_ILi128EEEEEENS4_13DefaultFusionEJEEENS4_15FmhaFwdEpilogueIS6_fNS8_IJSA_SB_SA_EEEEEJEEEEEvNT_6ParamsE)
	.align		4
        /*000c*/ 	.word	index@(__assertfail)
	.align		4
        /*0010*/ 	.word	0x00000000
	.align		4
        /*0014*/ 	.word	0xfffffffe
	.align		4
        /*0018*/ 	.word	0x00000000
	.align		4
        /*001c*/ 	.word	0xfffffffd
	.align		4
        /*0020*/ 	.word	0x00000000
	.align		4
        /*0024*/ 	.word	0xfffffffc


//--------------------- .nv.constant4             --------------------------
	.section	.nv.constant4,"a",@progbits
	.align	8
	.align		8
.nv.constant4:
        /*0000*/ 	.dword	__assertfail
	.align		8
        /*0008*/ 	.dword	__unnamed_1
	.align		8
        /*0010*/ 	.dword	__unnamed_2
	.align		8
        /*0018*/ 	.dword	_ZN39_INTERNAL_37fe2ae5_4_k_cu_c2be85b3_27864cuda3std3__45__cpo5beginE
	.align		8
        /*0020*/ 	.dword	_ZN39_INTERNAL_37fe2ae5_4_k_cu_c2be85b3_27864cuda3std3__45__cpo3endE
	.align		8
        /*0028*/ 	.dword	_ZN39_INTERNAL_37fe2ae5_4_k_cu_c2be85b3_27864cuda3std3__45__cpo6cbeginE
	.align		8
        /*0030*/ 	.dword	_ZN39_INTERNAL_37fe2ae5_4_k_cu_c2be85b3_27864cuda3std3__45__cpo4cendE
	.align		8
        /*0038*/ 	.dword	_ZN39_INTERNAL_37fe2ae5_4_k_cu_c2be85b3_27864cuda3std3__441_GLOBAL__N__37fe2ae5_4_k_cu_c2be85b3_27866ignoreE
	.align		8
        /*0040*/ 	.dword	_ZN39_INTERNAL_37fe2ae5_4_k_cu_c2be85b3_27864cuda3std3__419piecewise_constructE
	.align		8
        /*0048*/ 	.dword	_ZN39_INTERNAL_37fe2ae5_4_k_cu_c2be85b3_27864cuda3std3__48in_placeE
	.align		8
        /*0050*/ 	.dword	_ZN39_INTERNAL_37fe2ae5_4_k_cu_c2be85b3_27864cuda3std6ranges3__45__cpo4swapE
	.align		8
        /*0058*/ 	.dword	_ZN39_INTERNAL_37fe2ae5_4_k_cu_c2be85b3_27864cuda3std6ranges3__45__cpo9iter_moveE
	.align		8
        /*0060*/ 	.dword	_ZN39_INTERNAL_37fe2ae5_4_k_cu_c2be85b3_27864cute7productE
	.align		8
        /*0068*/ 	.dword	_ZN39_INTERNAL_37fe2ae5_4_k_cu_c2be85b3_27864cute1_E
	.align		8
        /*0070*/ 	.dword	$str$23
	.align		8
        /*0078*/ 	.dword	$str$24


//--------------------- .text._ZN7cutlass13device_kernelINS_4fmha6kernel13FmhaKernelTmaINS1_10collective15FmhaMainloopTmaINS_6half_tEfN4cute5tupleIJNS7_1CILi64EEESA_NS9_ILi128EEEEEENS4_13DefaultFusionEJEEENS4_15FmhaFwdEpilogueIS6_fNS8_IJSA_SB_SA_EEEEEJEEEEEvNT_6ParamsE --------------------------
	.section	.text._ZN7cutlass13device_kernelINS_4fmha6kernel13FmhaKernelTmaINS1_10collective15FmhaMainloopTmaINS_6half_tEfN4cute5tupleIJNS7_1CILi64EEESA_NS9_ILi128EEEEEENS4_13DefaultFusionEJEEENS4_15FmhaFwdEpilogueIS6_fNS8_IJSA_SB_SA_EEEEEJEEEEEvNT_6ParamsE,"ax",@progbits
	.align	128
.text._ZN7cutlass13device_kernelINS_4fmha6kernel13FmhaKernelTmaINS1_10collective15FmhaMainloopTmaINS_6half_tEfN4cute5tupleIJNS7_1CILi64EEESA_NS9_ILi128EEEEEENS4_13DefaultFusionEJEEENS4_15FmhaFwdEpilogueIS6_fNS8_IJSA_SB_SA_EEEEEJEEEEEvNT_6ParamsE:
        .type           _ZN7cutlass13device_kernelINS_4fmha6kernel13FmhaKernelTmaINS1_10collective15FmhaMainloopTmaINS_6half_tEfN4cute5tupleIJNS7_1CILi64EEESA_NS9_ILi128EEEEEENS4_13DefaultFusionEJEEENS4_15FmhaFwdEpilogueIS6_fNS8_IJSA_SB_SA_EEEEEJEEEEEvNT_6ParamsE,@function
        .size           _ZN7cutlass13device_kernelINS_4fmha6kernel13FmhaKernelTmaINS1_10collective15FmhaMainloopTmaINS_6half_tEfN4cute5tupleIJNS7_1CILi64EEESA_NS9_ILi128EEEEEENS4_13DefaultFusionEJEEENS4_15FmhaFwdEpilogueIS6_fNS8_IJSA_SB_SA_EEEEEJEEEEEvNT_6ParamsE,(.L_x_80 - _ZN7cutlass13device_kernelINS_4fmha6kernel13FmhaKernelTmaINS1_10collective15FmhaMainloopTmaINS_6half_tEfN4cute5tupleIJNS7_1CILi64EEESA_NS9_ILi128EEEEEENS4_13DefaultFusionEJEEENS4_15FmhaFwdEpilogueIS6_fNS8_IJSA_SB_SA_EEEEEJEEEEEvNT_6ParamsE)
        .other          _ZN7cutlass13device_kernelINS_4fmha6kernel13FmhaKernelTmaINS1_10collective15FmhaMainloopTmaINS_6half_tEfN4cute5tupleIJNS7_1CILi64EEESA_NS9_ILi128EEEEEENS4_13DefaultFusionEJEEENS4_15FmhaFwdEpilogueIS6_fNS8_IJSA_SB_SA_EEEEEJEEEEEvNT_6ParamsE,@"STO_CUDA_ENTRY STV_DEFAULT"
_ZN7cutlass13device_kernelINS_4fmha6kernel13FmhaKernelTmaINS1_10collective15FmhaMainloopTmaINS_6half_tEfN4cute5tupleIJNS7_1CILi64EEESA_NS9_ILi128EEEEEENS4_13DefaultFusionEJEEENS4_15FmhaFwdEpilogueIS6_fNS8_IJSA_SB_SA_EEEEEJEEEEEvNT_6ParamsE:
[----:B------:R-:W1:Y:S01]  /*0000*/  LDC R1, c[0x0][0x28] ;  /* 0x00000a00ff017b82 */ /* 0x000e620000000800 */
[----:B------:R-:W2:Y:S01]  /*0010*/  S2R R10, SR_TID.X ;  /* 0x00000000000a7919 */ /* 0x000ea20000002100 */
[----:B------:R-:W-:Y:S01]  /*0020*/  ELECT P0, URZ, PT ;  /* 0x00000000003f782f */ /* 0x000fe20003800000 */
[----:B------:R-:W-:Y:S01]  /*0030*/  BSSY B0, `(.L_x_0) ;  /* 0x0000010000007945 */ /* 0x000fe20003800000 */
[----:B--2---:R-:W-:-:S05]  /*0040*/  SHF.R.U32.HI R8, RZ, 0x5, R10 ;  /* 0x00000005ff087819 */ /* 0x004fca000001160a */
[----:B------:R-:W2:Y:S02]  /*0050*/  SHFL.IDX PT, R0, R8, RZ, 0x1f ;  /* 0x00001fff08007589 */ /* 0x000ea400000e0000 */
[----:B--2---:R-:W-:-:S13]  /*0060*/  ISETP.NE.OR P0, PT, R0, RZ, !P0 ;  /* 0x000000ff0000720c */ /* 0x004fda0004705670 */
[----:B-1----:R-:W-:Y:S05]  /*0070*/  @P0 BRA `(.L_x_1) ;  /* 0x00000000002c0947 */ /* 0x002fea0003800000 */
[----:B------:R-:W-:Y:S02]  /*0080*/  ULDC.64 UR4, c[0x0][0x198] ;  /* 0x0000660000047ab9 */ /* 0x000fe40000000a00 */
[----:B------:R-:W-:Y:S02]  /*0090*/  UIADD3 UR6, UP0, UR4, 0xf0, URZ ;  /* 0x000000f004067890 */ /* 0x000fe4000ff1e03f */
[----:B------:R-:W-:Y:S02]  /*00a0*/  UIADD3 UR8, UP1, UR4, 0x1f0, URZ ;  /* 0x000001f004087890 */ /* 0x000fe4000ff3e03f */
[----:B------:R-:W-:Y:S02]  /*00b0*/  UIADD3 UR4, UP2, UR4, 0x2f0, URZ ;  /* 0x000002f004047890 */ /* 0x000fe4000ff5e03f */
[----:B------:R-:W-:Y:S02]  /*00c0*/  UIADD3.X UR7, URZ, UR5, URZ, UP0, !UPT ;  /* 0x000000053f077290 */ /* 0x000fe400087fe43f */
[----:B------:R-:W-:-:S02]  /*00d0*/  UIADD3.X UR9, URZ, UR5, URZ, UP1, !UPT ;  /* 0x000000053f097290 */ /* 0x000fc40008ffe43f */
[----:B------:R-:W-:-:S05]  /*00e0*/  UIADD3.X UR5, URZ, UR5, URZ, UP2, !UPT ;  /* 0x000000053f057290 */ /* 0x000fca00097fe43f */
[----:B------:R1:W-:Y:S02]  /*00f0*/  UTMACCTL.PF [UR6] ;  /* 0x00000000060079b9 */ /* 0x0003e40008040000 */
[----:B------:R1:W-:Y:S02]  /*0100*/  UTMACCTL.PF [UR8] ;  /* 0x00000000080079b9 */ /* 0x0003e40008040000 */
[----:B------:R1:W-:Y:S02]  /*0110*/  UTMACCTL.PF [UR4] ;  /* 0x00000000040079b9 */ /* 0x0003e40008040000 */
[----:B-1----:R-:W-:Y:S01]  /*0120*/  NOP ;  /* 0x0000000000007918 */ /* 0x002fe20000000000 */
.L_x_1:
[----:B------:R-:W-:Y:S05]  /*0130*/  BSYNC B0 ;  /* 0x0000000000007941 */ /* 0x000fea0003800000 */
.L_x_0:
[----:B------:R-:W1:Y:S02]  /*0140*/  SHFL.IDX PT, R0, R8, RZ, 0x1f ;  /* 0x00001fff08007589 */ /* 0x000e6400000e0000 */
[----:B-1----:R-:W-:-:S13]  /*0150*/  ISETP.NE.AND P0, PT, R0, RZ, PT ;  /* 0x000000ff0000720c */ /* 0x002fda0003f05270 */
[----:B------:R-:W-:Y:S05]  /*0160*/  @P0 BRA `(.L_x_2) ;  /* 0x0000000000400947 */ /* 0x000fea0003800000 */
[----:B------:R-:W1:Y:S01]  /*0170*/  S2UR UR8, SR_CgaCtaId ;  /* 0x00000000000879c3 */ /* 0x000e620000008800 */
[----:B------:R-:W-:Y:S01]  /*0180*/  UMOV UR4, 0x400 ;  /* 0x0000040000047882 */ /* 0x000fe20000000000 */
[----:B------:R-:W-:Y:S01]  /*0190*/  UMOV UR5, 0x1 ;  /* 0x0000000100057882 */ /* 0x000fe20000000000 */
[----:B------:R-:W-:Y:S01]  /*01a0*/  UMOV UR6, 0x80 ;  /* 0x0000008000067882 */ /* 0x000fe20000000000 */
[----:B------:R-:W-:Y:S01]  /*01b0*/  ELECT P0, URZ, PT ;  /* 0x00000000003f782f */ /* 0x000fe20003800000 */
[----:B------:R-:W-:-:S04]  /*01c0*/  UIADD3 UR6, -UR6, 0x100000, URZ ;  /* 0x0010000006067890 */ /* 0x000fc8000fffe13f */
[----:B------:R-:W-:Y:S02]  /*01d0*/  USHF.L.U32 UR7, UR6, 0xb, URZ ;  /* 0x0000000b06077899 */ /* 0x000fe4000800063f */
[----:B------:R-:W-:Y:S02]  /*01e0*/  USHF.L.U32 UR6, UR6, 0x1, URZ ;  /* 0x0000000106067899 */ /* 0x000fe4000800063f */
[----:B-1----:R-:W-:Y:S02]  /*01f0*/  ULEA UR8, UR8, UR4, 0x18 ;  /* 0x0000000408087291 */ /* 0x002fe4000f8ec03f */
[----:B------:R-:W-:-:S04]  /*0200*/  UIADD3 UR4, -UR5, 0x100000, URZ ;  /* 0x0010000005047890 */ /* 0x000fc8000fffe13f */
[----:B------:R-:W-:Y:S02]  /*0210*/  USHF.L.U32 UR5, UR4, 0xb, URZ ;  /* 0x0000000b04057899 */ /* 0x000fe4000800063f */
[----:B------:R-:W-:Y:S01]  /*0220*/  USHF.L.U32 UR4, UR4, 0x1, URZ ;  /* 0x0000000104047899 */ /* 0x000fe2000800063f */
[----:B------:R-:W1:Y:S11]  /*0230*/  FENCE.VIEW.ASYNC.S ;  /* 0x00000000000073c6 */ /* 0x000e760000000000 */
[----:B-1----:R1:W2:Y:S01]  /*0240*/  SYNCS.EXCH.64 URZ, [UR8+0x14040], UR4 ;  /* 0x01404004083f75b2 */ /* 0x0022a20008000100 */
[----:B------:R1:W3:Y:S01]  /*0250*/  SYNCS.EXCH.64 URZ, [UR8+0x14048], UR6 ;  /* 0x01404806083f75b2 */ /* 0x0002e20008000100 */
[----:B------:R-:W-:Y:S01]  /*0260*/  NOP ;  /* 0x0000000000007918 */ /* 0x000fe20000000000 */
.L_x_2:
[----:B------:R-:W4:Y:S01]  /*0270*/  SHFL.IDX PT, R0, R8, RZ, 0x1f ;  /* 0x00001fff08007589 */ /* 0x000f2200000e0000 */
[----:B------:R-:W-:Y:S01]  /*0280*/  NOP ;  /* 0x0000000000007918 */ /* 0x000fe20000000000 */
[----:B----4-:R-:W-:-:S13]  /*0290*/  ISETP.NE.AND P0, PT, R0, RZ, PT ;  /* 0x000000ff0000720c */ /* 0x010fda0003f05270 */
[----:B------:R-:W-:Y:S05]  /*02a0*/  @P0 BRA `(.L_x_3) ;  /* 0x0000000000580947 */ /* 0x000fea0003800000 */
[----:B-1----:R-:W1:Y:S01]  /*02b0*/  S2UR UR5, SR_CgaCtaId ;  /* 0x00000000000579c3 */ /* 0x002e620000008800 */
[----:B------:R-:W-:Y:S01]  /*02c0*/  UMOV UR4, 0x400 ;  /* 0x0000040000047882 */ /* 0x000fe20000000000 */
[----:B------:R-:W-:Y:S01]  /*02d0*/  UMOV UR6, 0x1 ;  /* 0x0000000100067882 */ /* 0x000fe20000000000 */
[----:B------:R-:W-:Y:S01]  /*02e0*/  UMOV UR7, 0x80 ;  /* 0x0000008000077882 */ /* 0x000fe20000000000 */
[----:B------:R-:W-:Y:S01]  /*02f0*/  ELECT P0, URZ, PT ;  /* 0x00000000003f782f */ /* 0x000fe20003800000 */
[----:B-1----:R-:W-:Y:S02]  /*0300*/  ULEA UR8, UR5, UR4, 0x18 ;  /* 0x0000000405087291 */ /* 0x002fe4000f8ec03f */
[----:B------:R-:W-:-:S04]  /*0310*/  UIADD3 UR4, -UR6, 0x100000, URZ ;  /* 0x0010000006047890 */ /* 0x000fc8000fffe13f */
[----:B------:R-:W-:Y:S02]  /*0320*/  USHF.L.U32 UR5, UR4, 0xb, URZ ;  /* 0x0000000b04057899 */ /* 0x000fe4000800063f */
[----:B------:R-:W-:Y:S02]  /*0330*/  USHF.L.U32 UR4, UR4, 0x1, URZ ;  /* 0x0000000104047899 */ /* 0x000fe4000800063f */
[----:B------:R-:W-:-:S04]  /*0340*/  UIADD3 UR6, -UR7, 0x100000, URZ ;  /* 0x0010000007067890 */ /* 0x000fc8000fffe13f */
[----:B------:R-:W-:Y:S02]  /*0350*/  USHF.L.U32 UR7, UR6, 0xb, URZ ;  /* 0x0000000b06077899 */ /* 0x000fe4000800063f */
[----:B------:R-:W-:Y:S01]  /*0360*/  USHF.L.U32 UR6, UR6, 0x1, URZ ;  /* 0x0000000106067899 */ /* 0x000fe2000800063f */
[----:B------:R-:W1:Y:S03]  /*0370*/  FENCE.VIEW.ASYNC.S ;  /* 0x00000000000073c6 */ /* 0x000e660000000000 */
[----:B-1----:R4:W1:Y:S08]  /*0380*/  SYNCS.EXCH.64 URZ, [UR8+0x14000], UR4 ;  /* 0x01400004083f75b2 */ /* 0x0028700008000100 */
[----:B------:R4:W1:Y:S01]  /*0390*/  SYNCS.EXCH.64 URZ, [UR8+0x14020], UR6 ;  /* 0x01402006083f75b2 */ /* 0x0008620008000100 */
[----:B------:R4:W1:Y:S01]  /*03a0*/  SYNCS.EXCH.64 URZ, [UR8+0x14008], UR4 ;  /* 0x01400804083f75b2 */ /* 0x0008620008000100 */
[----:B------:R4:W1:Y:S01]  /*03b0*/  SYNCS.EXCH.64 URZ, [UR8+0x14028], UR6 ;  /* 0x01402806083f75b2 */ /* 0x0008620008000100 */
[----:B------:R4:W1:Y:S01]  /*03c0*/  SYNCS.EXCH.64 URZ, [UR8+0x14010], UR4 ;  /* 0x01401004083f75b2 */ /* 0x0008620008000100 */
[----:B------:R4:W1:Y:S01]  /*03d0*/  SYNCS.EXCH.64 URZ, [UR8+0x14030], UR6 ;  /* 0x01403006083f75b2 */ /* 0x0008620008000100 */
[----:B------:R4:W1:Y:S01]  /*03e0*/  SYNCS.EXCH.64 URZ, [UR8+0x14018], UR4 ;  /* 0x01401804083f75b2 */ /* 0x0008620008000100 */
[----:B------:R4:W1:Y:S02]  /*03f0*/  SYNCS.EXCH.64 URZ, [UR8+0x14038], UR6 ;  /* 0x01403806083f75b2 */ /* 0x0008640008000100 */
[----:B----4-:R-:W-:Y:S01]  /*0400*/  NOP ;  /* 0x0000000000007918 */ /* 0x010fe20000000000 */
.L_x_3:
        /* <DEDUP_REMOVED lines=26> */
.L_x_4:
[----:B------:R-:W4:Y:S01]  /*05b0*/  SHFL.IDX PT, R8, R8, RZ, 0x1f ;  /* 0x00001fff08087589 */ /* 0x000f2200000e0000 */
[----:B------:R-:W-:Y:S01]  /*05c0*/  ELECT P0, URZ, PT ;  /* 0x00000000003f782f */ /* 0x000fe20003800000 */
[----:B------:R-:W-:Y:S01]  /*05d0*/  NOP ;  /* 0x0000000000007918 */ /* 0x000fe20000000000 */
[----:B------:R-:W4:Y:S01]  /*05e0*/  S2UR UR36, SR_CTAID.Y ;  /* 0x00000000002479c3 */ /* 0x000f220000002600 */
[----:B------:R-:W-:Y:S01]  /*05f0*/  BSSY B0, `(.L_x_5) ;  /* 0x0000029000007945 */ /* 0x000fe20003800000 */
[----:B------:R-:W-:Y:S02]  /*0600*/  MOV R7, RZ ;  /* 0x000000ff00077202 */ /* 0x000fe40000000f00 */
[----:B------:R-:W-:-:S04]  /*0610*/  LOP3.LUT R16, R10, 0x7f, RZ, 0xc0, !PT ;  /* 0x0000007f0a107812 */ /* 0x000fc800078ec0ff */
[----:B------:R-:W4:Y:S08]  /*0620*/  S2UR UR37, SR_CTAID.Z ;  /* 0x00000000002579c3 */ /* 0x000f300000002700 */
[----:B-123--:R-:W-:Y:S01]  /*0630*/  BAR.SYNC.DEFER_BLOCKING 0x0 ;  /* 0x0000000000007b1d */ /* 0x00efe20000010000 */
[----:B----4-:R-:W-:-:S13]  /*0640*/  ISETP.EQ.AND P1, PT, R8, RZ, P0 ;  /* 0x000000ff0800720c */ /* 0x010fda0000722270 */
[----:B------:R-:W-:Y:S05]  /*0650*/  @!P1 BRA `(.L_x_6) ;  /* 0x0000000000889947 */ /* 0x000fea0003800000 */
[----:B------:R-:W1:Y:S01]  /*0660*/  S2R R3, SR_CgaCtaId ;  /* 0x0000000000037919 */ /* 0x000e620000008800 */
[----:B------:R-:W-:Y:S02]  /*0670*/  MOV R0, 0x400 ;  /* 0x0000040000007802 */ /* 0x000fe40000000f00 */
[----:B------:R-:W-:Y:S02]  /*0680*/  MOV R2, 0x1 ;  /* 0x0000000100027802 */ /* 0x000fe40000000f00 */
[----:B------:R-:W-:Y:S02]  /*0690*/  ISETP.NE.AND P3, PT, R16, RZ, PT ;  /* 0x000000ff1000720c */ /* 0x000fe40003f65270 */
[----:B------:R-:W-:Y:S02]  /*06a0*/  SHF.L.U32 R2, R2, 0x1f, RZ ;  /* 0x0000001f02027819 */ /* 0x000fe400000006ff */
[----:B-1----:R-:W-:Y:S02]  /*06b0*/  LEA R3, R3, R0, 0x18 ;  /* 0x0000000003037211 */ /* 0x002fe400078ec0ff */
[----:B------:R-:W1:Y:S02]  /*06c0*/  S2R R0, SR_CTAID.X ;  /* 0x0000000000007919 */ /* 0x000e640000002500 */
[----:B------:R-:W2:Y:S02]  /*06d0*/  SYNCS.PHASECHK.TRANS64.TRYWAIT P2, [R3+URZ+0x14048], R2 ;  /* 0x01404802030075a7 */ /* 0x000ea4000804017f */
[----:B-12---:R-:W-:Y:S05]  /*06e0*/  @!P2 BRA `(.L_x_7) ;  /* 0x000000600014a947 */ /* 0x006fea0003800000 */
.L_x_63:
[----:B------:R-:W-:Y:S01]  /*06f0*/  SHF.L.U32 R0, R0, 0x6, RZ ;  /* 0x0000000600007819 */ /* 0x000fe200000006ff */
[----:B------:R-:W-:Y:S06]  /*0700*/  @P3 BRA `(.L_x_8) ;  /* 0x0000000000143947 */ /* 0x000fec0003800000 */
[----:B------:R-:W-:Y:S01]  /*0710*/  LOP3.LUT P2, RZ, R10, 0x1f, RZ, 0xc0, !PT ;  /* 0x0000001f0aff7812 */ /* 0x000fe2000784c0ff */
[----:B-1----:R-:W-:-:S04]  /*0720*/  IMAD.MOV.U32 R2, RZ, RZ, 0x4000 ;  /* 0x00004000ff027424 */ /* 0x002fc800078e00ff */
[----:B------:R2:W-:Y:S08]  /*0730*/  SYNCS.ARRIVE.TRANS64 RZ, [R3+URZ+0x14040], R2 ;  /* 0x0140400203ff79a7 */ /* 0x0005f0000800003f */
[----:B------:R-:W-:Y:S05]  /*0740*/  @!P2 BRA `(.L_x_8) ;  /* 0x000000000004a947 */ /* 0x000fea0003800000 */
[----:B------:R-:W-:Y:S01]  /*0750*/  BPT.TRAP 0x1 ;  /* 0x000000040000795c */ /* 0x000fe20000300000 */
.L_x_8:
[----:B------:R-:W-:Y:S01]  /*0760*/  R2UR UR8, R3 ;  /* 0x00000000030872ca */ /* 0x000fe200000e0000 */
[----:B------:R-:W-:Y:S01]  /*0770*/  ULDC.64 UR4, c[0x0][0x198] ;  /* 0x0000660000047ab9 */ /* 0x000fe20000000a00 */
[----:B------:R-:W-:Y:S01]  /*0780*/  R2UR UR11, R0 ;  /* 0x00000000000b72ca */ /* 0x000fe200000e0000 */
[----:B------:R-:W-:Y:S01]  /*0790*/  UIADD3 UR4, UP0, UR4, 0xf0, URZ ;  /* 0x000000f004047890 */ /* 0x000fe2000ff1e03f */
[----:B------:R-:W-:Y:S01]  /*07a0*/  UMOV UR6, 0x0 ;  /* 0x0000000000067882 */ /* 0x000fe20000000000 */
[----:B------:R-:W-:Y:S02]  /*07b0*/  UMOV UR7, 0x10000000 ;  /* 0x1000000000077882 */ /* 0x000fe40000000000 */
[----:B------:R-:W-:Y:S01]  /*07c0*/  UIADD3.X UR5, URZ, UR5, URZ, UP0, !UPT ;  /* 0x000000053f057290 */ /* 0x000fe200087fe43f */
[----:B------:R-:W-:Y:S01]  /*07d0*/  UMOV UR10, URZ ;  /* 0x0000003f000a7c82 */ /* 0x000fe20008000000 */
[----:B------:R-:W-:Y:S01]  /*07e0*/  UMOV UR12, UR36 ;  /* 0x00000024000c7c82 */ /* 0x000fe20008000000 */
[----:B------:R-:W-:Y:S01]  /*07f0*/  UMOV UR13, UR37 ;  /* 0x00000025000d7c82 */ /* 0x000fe20008000000 */
[----:B------:R-:W-:-:S02]  /*0800*/  UMOV UR34, 0x40 ;  /* 0x0000004000227882 */ /* 0x000fc40000000000 */
[----:B------:R-:W-:Y:S02]  /*0810*/  UIADD3 UR9, UR8, 0x14040, URZ ;  /* 0x0001404008097890 */ /* 0x000fe4000fffe03f */
[----:B------:R-:W-:Y:S01]  /*0820*/  UIADD3 UR32, UR8, 0x2000, URZ ;  /* 0x0000200008207890 */ /* 0x000fe2000fffe03f */
[----:B------:R-:W-:-:S04]  /*0830*/  UMOV UR35, UR11 ;  /* 0x0000000b00237c82 */ /* 0x000fc80008000000 */
[----:B------:R-:W-:Y:S02]  /*0840*/  UMOV UR33, UR9 ;  /* 0x0000000900217c82 */ /* 0x000fe40008000000 */
[----:B------:R3:W-:Y:S02]  /*0850*/  UTMALDG.4D [UR8], [UR4], desc[UR6] ;  /* 0x00000608040075b4 */ /* 0x0007e40008019000 */
[----:B------:R3:W-:Y:S02]  /*0860*/  UTMALDG.4D [UR32], [UR4], desc[UR6] ;  /* 0x00000620040075b4 */ /* 0x0007e40008019000 */
[----:B---3--:R-:W-:Y:S01]  /*0870*/  NOP ;  /* 0x0000000000007918 */ /* 0x008fe20000000000 */
.L_x_6:
[----:B------:R-:W-:Y:S05]  /*0880*/  BSYNC B0 ;  /* 0x0000000000007941 */ /* 0x000fea0003800000 */
.L_x_5:
[----:B------:R-:W3:Y:S01]  /*0890*/  LDC R11, c[0x0][0x28c] ;  /* 0x0000a300ff0b7b82 */ /* 0x000ee20000000800 */
[----:B------:R-:W-:Y:S01]  /*08a0*/  BSSY B0, `(.L_x_9) ;  /* 0x00000ac000007945 */ /* 0x000fe20003800000 */
[----:B------:R-:W-:Y:S02]  /*08b0*/  MOV R4, 0x1 ;  /* 0x0000000100047802 */ /* 0x000fe40000000f00 */
[----:B------:R-:W-:Y:S02]  /*08c0*/  MOV R5, RZ ;  /* 0x000000ff00057202 */ /* 0x000fe40000000f00 */
[----:B---3--:R-:W-:-:S04]  /*08d0*/  IADD3 R0, R11, 0x3f, RZ ;  /* 0x0000003f0b007810 */ /* 0x008fc80007ffe0ff */
[----:B-12---:R-:W-:-:S04]  /*08e0*/  SHF.R.S32.HI R3, RZ, 0x1f, R0 ;  /* 0x0000001fff037819 */ /* 0x006fc80000011400 */
[----:B------:R-:W-:-:S04]  /*08f0*/  LEA.HI R3, R3, R0, RZ, 0x6 ;  /* 0x0000000003037211 */ /* 0x000fc800078f30ff */
[----:B------:R-:W-:-:S05]  /*0900*/  SHF.R.S32.HI R12, RZ, 0x6, R3 ;  /* 0x00000006ff0c7819 */ /* 0x000fca0000011403 */
[----:B------:R-:W-:Y:S01]  /*0910*/  IMAD.SHL.U32 R6, R12, 0x2, RZ ;  /* 0x000000020c067824 */ /* 0x000fe200078e00ff */
[----:B------:R-:W-:Y:S06]  /*0920*/  @!P1 BRA `(.L_x_10) ;  /* 0x00000008008c9947 */ /* 0x000fec0003800000 */
[----:B------:R-:W-:Y:S02]  /*0930*/  ISETP.GE.AND P1, PT, R11, 0x1, PT ;  /* 0x000000010b00780c */ /* 0x000fe40003f26270 */
[----:B------:R-:W-:Y:S02]  /*0940*/  LOP3.LUT R9, R10, 0x1f, RZ, 0xc0, !PT ;  /* 0x0000001f0a097812 */ /* 0x000fe400078ec0ff */
[----:B------:R-:W-:Y:S02]  /*0950*/  MOV R7, RZ ;  /* 0x000000ff00077202 */ /* 0x000fe40000000f00 */
[----:B------:R-:W-:-:S07]  /*0960*/  MOV R5, RZ ;  /* 0x000000ff00057202 */ /* 0x000fce0000000f00 */
[----:B------:R-:W-:Y:S05]  /*0970*/  @!P1 BRA `(.L_x_11) ;  /* 0x00000004001c9947 */ /* 0x000fea0003800000 */
[----:B------:R-:W1:Y:S01]  /*0980*/  S2R R3, SR_CgaCtaId ;  /* 0x0000000000037919 */ /* 0x000e620000008800 */
[----:B------:R-:W-:Y:S02]  /*0990*/  MOV R0, 0x400 ;  /* 0x0000040000007802 */ /* 0x000fe40000000f00 */
[----:B------:R-:W-:Y:S02]  /*09a0*/  MOV R2, 0x1 ;  /* 0x0000000100027802 */ /* 0x000fe40000000f00 */
[----:B------:R-:W-:Y:S02]  /*09b0*/  ISETP.NE.AND P2, PT, R16, RZ, PT ;  /* 0x000000ff1000720c */ /* 0x000fe40003f45270 */
[----:B-1----:R-:W-:Y:S02]  /*09c0*/  LEA R0, R3, R0, 0x18 ;  /* 0x0000000003007211 */ /* 0x002fe400078ec0ff */
[----:B------:R-:W-:-:S04]  /*09d0*/  SHF.L.U32 R3, R2, 0x1f, RZ ;  /* 0x0000001f02037819 */ /* 0x000fc800000006ff */
[----:B------:R-:W1:Y:S02]  /*09e0*/  SYNCS.PHASECHK.TRANS64.TRYWAIT P1, [R0+URZ+0x14020], R3 ;  /* 0x01402003000075a7 */ /* 0x000e64000802017f */
[----:B-1----:R-:W-:Y:S05]  /*09f0*/  @!P1 BRA `(.L_x_12) ;  /* 0x0000005c00649947 */ /* 0x002fea0003800000 */
.L_x_64:
[----:B------:R-:W-:Y:S01]  /*0a00*/  IMAD.MOV.U32 R5, RZ, RZ, 0x1 ;  /* 0x00000001ff057424 */ /* 0x000fe200078e00ff */
[----:B------:R-:W-:Y:S06]  /*0a10*/  @P2 BRA `(.L_x_13) ;  /* 0x0000000000142947 */ /* 0x000fec0003800000 */
[----:B------:R-:W-:Y:S02]  /*0a20*/  ISETP.NE.AND P1, PT, R9, RZ, PT ;  /* 0x000000ff0900720c */ /* 0x000fe40003f25270 */
[----:B-1----:R-:W-:-:S04]  /*0a30*/  MOV R3, 0x4000 ;  /* 0x0000400000037802 */ /* 0x002fc80000000f00 */
[----:B------:R2:W-:Y:S07]  /*0a40*/  SYNCS.ARRIVE.TRANS64 RZ, [R0+URZ+0x14000], R3 ;  /* 0x0140000300ff79a7 */ /* 0x0005ee000800003f */
[----:B------:R-:W-:Y:S05]  /*0a50*/  @!P1 BRA `(.L_x_13) ;  /* 0x0000000000049947 */ /* 0x000fea0003800000 */
[----:B------:R-:W-:Y:S01]  /*0a60*/  BPT.TRAP 0x1 ;  /* 0x000000040000795c */ /* 0x000fe20000300000 */
.L_x_13:
[----:B-12---:R-:W1:Y:S01]  /*0a70*/  S2R R3, SR_CgaCtaId ;  /* 0x0000000000037919 */ /* 0x006e620000008800 */
[----:B------:R-:W-:Y:S01]  /*0a80*/  R2UR UR32, R0 ;  /* 0x00000000002072ca */ /* 0x000fe200000e0000 */
[----:B------:R-:W-:Y:S01]  /*0a90*/  ULDC.64 UR4, c[0x0][0x198] ;  /* 0x0000660000047ab9 */ /* 0x000fe20000000a00 */
[----:B------:R-:W-:Y:S01]  /*0aa0*/  MOV R0, 0x400 ;  /* 0x0000040000007802 */ /* 0x000fe20000000f00 */
[----:B------:R-:W-:Y:S01]  /*0ab0*/  UIADD3 UR4, UP0, UR4, 0x1f0, URZ ;  /* 0x000001f004047890 */ /* 0x000fe2000ff1e03f */
[----:B------:R-:W-:Y:S01]  /*0ac0*/  MOV R4, 0x1 ;  /* 0x0000000100047802 */ /* 0x000fe20000000f00 */
[----:B------:R-:W-:Y:S01]  /*0ad0*/  UMOV UR11, URZ ;  /* 0x0000003f000b7c82 */ /* 0x000fe20008000000 */
[----:B------:R-:W-:Y:S01]  /*0ae0*/  UMOV UR6, 0x0 ;  /* 0x0000000000067882 */ /* 0x000fe20000000000 */
[----:B------:R-:W-:Y:S01]  /*0af0*/  UIADD3.X UR5, URZ, UR5, URZ, UP0, !UPT ;  /* 0x000000053f057290 */ /* 0x000fe200087fe43f */
[----:B------:R-:W-:Y:S01]  /*0b00*/  ISETP.NE.AND P2, PT, R16, RZ, PT ;  /* 0x000000ff1000720c */ /* 0x000fe20003f45270 */
[----:B------:R-:W-:Y:S01]  /*0b10*/  UMOV UR7, 0x10000000 ;  /* 0x1000000000077882 */ /* 0x000fe20000000000 */
[----:B------:R-:W-:Y:S01]  /*0b20*/  UMOV UR10, URZ ;  /* 0x0000003f000a7c82 */ /* 0x000fe20008000000 */
[----:B------:R-:W-:Y:S01]  /*0b30*/  UMOV UR12, UR36 ;  /* 0x00000024000c7c82 */ /* 0x000fe20008000000 */
[----:B------:R-:W-:Y:S01]  /*0b40*/  UMOV UR13, UR37 ;  /* 0x00000025000d7c82 */ /* 0x000fe20008000000 */
[----:B------:R-:W-:-:S02]  /*0b50*/  UIADD3 UR8, UR32, 0x4000, URZ ;  /* 0x0000400020087890 */ /* 0x000fc4000fffe03f */
[----:B------:R-:W-:Y:S02]  /*0b60*/  UIADD3 UR9, UR32, 0x14000, URZ ;  /* 0x0001400020097890 */ /* 0x000fe4000fffe03f */
[----:B------:R-:W-:Y:S01]  /*0b70*/  UIADD3 UR32, UR32, 0x6000, URZ ;  /* 0x0000600020207890 */ /* 0x000fe2000fffe03f */
[----:B------:R-:W-:Y:S01]  /*0b80*/  UMOV UR34, 0x40 ;  /* 0x0000004000227882 */ /* 0x000fe20000000000 */
[----:B------:R-:W-:-:S03]  /*0b90*/  UMOV UR35, UR11 ;  /* 0x0000000b00237c82 */ /* 0x000fc60008000000 */
[----:B------:R-:W-:Y:S02]  /*0ba0*/  UMOV UR33, UR9 ;  /* 0x0000000900217c82 */ /* 0x000fe40008000000 */
[----:B------:R2:W-:Y:S01]  /*0bb0*/  UTMALDG.4D [UR8], [UR4], desc[UR6] ;  /* 0x00000608040075b4 */ /* 0x0005e20008019000 */
[----:B-1----:R-:W-:Y:S01]  /*0bc0*/  LEA R2, R3, R0, 0x18 ;  /* 0x0000000003027211 */ /* 0x002fe200078ec0ff */
[----:B------:R2:W-:Y:S01]  /*0bd0*/  UTMALDG.4D [UR32], [UR4], desc[UR6] ;  /* 0x00000620040075b4 */ /* 0x0005e20008019000 */
[----:B------:R-:W-:Y:S02]  /*0be0*/  SHF.L.U32 R3, R4, 0x1f, RZ ;  /* 0x0000001f04037819 */ /* 0x000fe400000006ff */
[----:B------:R-:W-:-:S04]  /*0bf0*/  LEA R0, R5, R2, 0x3 ;  /* 0x0000000205007211 */ /* 0x000fc800078e18ff */
[----:B------:R-:W1:Y:S02]  /*0c00*/  SYNCS.PHASECHK.TRANS64.TRYWAIT P1, [R0+URZ+0x14020], R3 ;  /* 0x01402003000075a7 */ /* 0x000e64000802017f */
[----:B-12---:R-:W-:Y:S05]  /*0c10*/  @!P1 BRA `(.L_x_14) ;  /* 0x0000005800f09947 */ /* 0x006fea0003800000 */
.L_x_65:
[----:B------:R-:W-:Y:S01]  /*0c20*/  IMAD.MOV.U32 R7, RZ, RZ, 0x1 ;  /* 0x00000001ff077424 */ /* 0x000fe200078e00ff */
[----:B------:R-:W-:Y:S06]  /*0c30*/  @P2 BRA `(.L_x_15) ;  /* 0x0000000000142947 */ /* 0x000fec0003800000 */
[----:B------:R-:W-:Y:S02]  /*0c40*/  ISETP.NE.AND P1, PT, R9, RZ, PT ;  /* 0x000000ff0900720c */ /* 0x000fe40003f25270 */
[----:B-1----:R-:W-:-:S04]  /*0c50*/  MOV R3, 0x4000 ;  /* 0x0000400000037802 */ /* 0x002fc80000000f00 */
[----:B------:R2:W-:Y:S07]  /*0c60*/  SYNCS.ARRIVE.TRANS64 RZ, [R0+URZ+0x14000], R3 ;  /* 0x0140000300ff79a7 */ /* 0x0005ee000800003f */
[----:B------:R-:W-:Y:S05]  /*0c70*/  @!P1 BRA `(.L_x_15) ;  /* 0x0000000000049947 */ /* 0x000fea0003800000 */
[----:B------:R-:W-:Y:S01]  /*0c80*/  BPT.TRAP 0x1 ;  /* 0x000000040000795c */ /* 0x000fe20000300000 */
.L_x_15:
[C---:B------:R-:W-:Y:S01]  /*0c90*/  LEA R2, R5.reuse, R2, 0xe ;  /* 0x0000000205027211 */ /* 0x040fe200078e70ff */
[----:B------:R-:W-:Y:S01]  /*0ca0*/  ULDC.64 UR4, c[0x0][0x198] ;  /* 0x0000660000047ab9 */ /* 0x000fe20000000a00 */
[----:B------:R-:W-:Y:S01]  /*0cb0*/  R2UR UR9, R0 ;  /* 0x00000000000972ca */ /* 0x000fe200000e0000 */
[----:B------:R-:W-:Y:S01]  /*0cc0*/  UIADD3 UR4, UP0, UR4, 0x2f0, URZ ;  /* 0x000002f004047890 */ /* 0x000fe2000ff1e03f */
[----:B------:R-:W-:Y:S01]  /*0cd0*/  R2UR UR32, R2 ;  /* 0x00000000022072ca */ /* 0x000fe200000e0000 */
[----:B------:R-:W-:Y:S01]  /*0ce0*/  UMOV UR11, URZ ;  /* 0x0000003f000b7c82 */ /* 0x000fe20008000000 */
[----:B------:R-:W-:Y:S01]  /*0cf0*/  UMOV UR6, 0x0 ;  /* 0x0000000000067882 */ /* 0x000fe20000000000 */
[----:B------:R-:W-:Y:S01]  /*0d00*/  UIADD3.X UR5, URZ, UR5, URZ, UP0, !UPT ;  /* 0x000000053f057290 */ /* 0x000fe200087fe43f */
[----:B------:R-:W-:Y:S01]  /*0d10*/  IADD3 R5, R5, 0x1, RZ ;  /* 0x0000000105057810 */ /* 0x000fe20007ffe0ff */
[----:B------:R-:W-:Y:S01]  /*0d20*/  UMOV UR7, 0x10000000 ;  /* 0x1000000000077882 */ /* 0x000fe20000000000 */
[----:B------:R-:W-:Y:S01]  /*0d30*/  UMOV UR10, URZ ;  /* 0x0000003f000a7c82 */ /* 0x000fe20008000000 */
[----:B------:R-:W-:Y:S01]  /*0d40*/  UMOV UR12, UR36 ;  /* 0x00000024000c7c82 */ /* 0x000fe20008000000 */
[----:B------:R-:W-:Y:S01]  /*0d50*/  UMOV UR13, UR37 ;  /* 0x00000025000d7c82 */ /* 0x000fe20008000000 */
[----:B------:R-:W-:Y:S01]  /*0d60*/  UMOV UR34, 0x40 ;  /* 0x0000004000227882 */ /* 0x000fe20000000000 */
[----:B------:R-:W-:Y:S01]  /*0d70*/  UMOV UR35, UR11 ;  /* 0x0000000b00237c82 */ /* 0x000fe20008000000 */
[----:B------:R-:W-:-:S02]  /*0d80*/  UIADD3 UR9, UR9, 0x14000, URZ ;  /* 0x0001400009097890 */ /* 0x000fc4000fffe03f */
[----:B------:R-:W-:Y:S02]  /*0d90*/  UIADD3 UR8, UR32, 0x4000, URZ ;  /* 0x0000400020087890 */ /* 0x000fe4000fffe03f */
[----:B------:R-:W-:-:S03]  /*0da0*/  UIADD3 UR32, UR32, 0x6000, URZ ;  /* 0x0000600020207890 */ /* 0x000fc6000fffe03f */
[----:B------:R-:W-:-:S04]  /*0db0*/  UMOV UR33, UR9 ;  /* 0x0000000900217c82 */ /* 0x000fc80008000000 */
[----:B------:R3:W-:Y:S02]  /*0dc0*/  UTMALDG.4D [UR8], [UR4], desc[UR6] ;  /* 0x00000608040075b4 */ /* 0x0007e40008019000 */
[----:B------:R3:W-:Y:S02]  /*0dd0*/  UTMALDG.4D [UR32], [UR4], desc[UR6] ;  /* 0x00000620040075b4 */ /* 0x0007e40008019000 */
[----:B---3--:R-:W-:Y:S01]  /*0de0*/  NOP ;  /* 0x0000000000007918 */ /* 0x008fe20000000000 */
.L_x_11:
[----:B------:R-:W-:Y:S01]  /*0df0*/  ISETP.GE.AND P1, PT, R11, 0x41, PT ;  /* 0x000000410b00780c */ /* 0x000fe20003f26270 */
[----:B------:R-:W-:-:S12]  /*0e00*/  IMAD.MOV.U32 R4, RZ, RZ, 0x1 ;  /* 0x00000001ff047424 */ /* 0x000fd800078e00ff */
[----:B------:R-:W-:Y:S05]  /*0e10*/  @!P1 BRA `(.L_x_16) ;  /* 0x00000004004c9947 */ /* 0x000fea0003800000 */
[----:B-12---:R-:W1:Y:S01]  /*0e20*/  S2R R3, SR_CgaCtaId ;  /* 0x0000000000037919 */ /* 0x006e620000008800 */
[----:B------:R-:W-:Y:S02]  /*0e30*/  MOV R0, 0x400 ;  /* 0x0000040000007802 */ /* 0x000fe40000000f00 */
[----:B------:R-:W-:Y:S02]  /*0e40*/  MOV R2, 0x1 ;  /* 0x0000000100027802 */ /* 0x000fe40000000f00 */
[----:B------:R-:W-:Y:S02]  /*0e50*/  ISETP.NE.AND P2, PT, R16, RZ, PT ;  /* 0x000000ff1000720c */ /* 0x000fe40003f45270 */
[----:B-1----:R-:W-:Y:S02]  /*0e60*/  LEA R0, R3, R0, 0x18 ;  /* 0x0000000003007211 */ /* 0x002fe400078ec0ff */
[----:B------:R-:W-:Y:S02]  /*0e70*/  SHF.L.U32 R3, R2, 0x1f, RZ ;  /* 0x0000001f02037819 */ /* 0x000fe400000006ff */
[----:B------:R-:W-:-:S04]  /*0e80*/  LEA R2, R5, R0, 0x3 ;  /* 0x0000000005027211 */ /* 0x000fc800078e18ff */
[----:B------:R-:W1:Y:S02]  /*0e90*/  SYNCS.PHASECHK.TRANS64.TRYWAIT P1, [R2+URZ+0x14020], R3 ;  /* 0x01402003020075a7 */ /* 0x000e64000802017f */
[----:B-1----:R-:W-:Y:S05]  /*0ea0*/  @!P1 BRA `(.L_x_17) ;  /* 0x0000005800609947 */ /* 0x002fea0003800000 */
.L_x_66:
[----:B------:R-:W-:Y:S05]  /*0eb0*/  @P2 BRA `(.L_x_18) ;  /* 0x0000000000142947 */ /* 0x000fea0003800000 */
[----:B------:R-:W-:Y:S02]  /*0ec0*/  ISETP.NE.AND P1, PT, R9, RZ, PT ;  /* 0x000000ff0900720c */ /* 0x000fe40003f25270 */
[----:B-1----:R-:W-:-:S04]  /*0ed0*/  MOV R3, 0x4000 ;  /* 0x0000400000037802 */ /* 0x002fc80000000f00 */
[----:B------:R2:W-:Y:S07]  /*0ee0*/  SYNCS.ARRIVE.TRANS64 RZ, [R2+URZ+0x14000], R3 ;  /* 0x0140000302ff79a7 */ /* 0x0005ee000800003f */
[----:B------:R-:W-:Y:S05]  /*0ef0*/  @!P1 BRA `(.L_x_18) ;  /* 0x0000000000049947 */ /* 0x000fea0003800000 */
[----:B------:R-:W-:Y:S01]  /*0f00*/  BPT.TRAP 0x1 ;  /* 0x000000040000795c */ /* 0x000fe20000300000 */
.L_x_18:
[----:B-12---:R-:W1:Y:S01]  /*0f10*/  S2R R3, SR_CgaCtaId ;  /* 0x0000000000037919 */ /* 0x006e620000008800 */
[----:B------:R-:W-:Y:S01]  /*0f20*/  IMAD R0, R5, 0x4000, R0 ;  /* 0x0000400005007824 */ /* 0x000fe200078e0200 */
[----:B------:R-:W-:Y:S01]  /*0f30*/  R2UR UR11, R7 ;  /* 0x00000000070b72ca */ /* 0x000fe200000e0000 */
[----:B------:R-:W-:Y:S01]  /*0f40*/  ULDC.64 UR4, c[0x0][0x198] ;  /* 0x0000660000047ab9 */ /* 0x000fe20000000a00 */
[----:B------:R-:W-:Y:S01]  /*0f50*/  R2UR UR9, R2 ;  /* 0x00000000020972ca */ /* 0x000fe200000e0000 */
[----:B------:R-:W-:Y:S01]  /*0f60*/  UIADD3 UR4, UP0, UR4, 0x1f0, URZ ;  /* 0x000001f004047890 */ /* 0x000fe2000ff1e03f */
[----:B------:R-:W-:Y:S01]  /*0f70*/  R2UR UR32, R0 ;  /* 0x00000000002072ca */ /* 0x000fe200000e0000 */
[----:B------:R-:W-:Y:S01]  /*0f80*/  UMOV UR6, 0x0 ;  /* 0x0000000000067882 */ /* 0x000fe20000000000 */
[----:B------:R-:W-:Y:S01]  /*0f90*/  IADD3 R5, R5, 0x1, RZ ;  /* 0x0000000105057810 */ /* 0x000fe20007ffe0ff */
[----:B------:R-:W-:Y:S01]  /*0fa0*/  UIADD3.X UR5, URZ, UR5, URZ, UP0, !UPT ;  /* 0x000000053f057290 */ /* 0x000fe200087fe43f */
[----:B------:R-:W-:Y:S01]  /*0fb0*/  MOV R0, 0x400 ;  /* 0x0000040000007802 */ /* 0x000fe20000000f00 */
[----:B------:R-:W-:Y:S01]  /*0fc0*/  UMOV UR7, 0x10000000 ;  /* 0x1000000000077882 */ /* 0x000fe20000000000 */
[C---:B------:R-:W-:Y:S01]  /*0fd0*/  ISETP.NE.AND P2, PT, R5.reuse, 0x4, PT ;  /* 0x000000040500780c */ /* 0x040fe20003f45270 */
[----:B------:R-:W-:Y:S01]  /*0fe0*/  UMOV UR10, URZ ;  /* 0x0000003f000a7c82 */ /* 0x000fe20008000000 */
[C---:B------:R-:W-:Y:S01]  /*0ff0*/  ISETP.NE.AND P1, PT, R5.reuse, 0x4, PT ;  /* 0x000000040500780c */ /* 0x040fe20003f25270 */
[----:B------:R-:W-:Y:S01]  /*1000*/  USHF.L.U32 UR11, UR11, 0x6, URZ ;  /* 0x000000060b0b7899 */ /* 0x000fe2000800063f */
[----:B------:R-:W-:Y:S01]  /*1010*/  SEL R5, R5, RZ, P2 ;  /* 0x000000ff05057207 */ /* 0x000fe20001000000 */
[----:B------:R-:W-:Y:S01]  /*1020*/  UIADD3 UR9, UR9, 0x14000, URZ ;  /* 0x0001400009097890 */ /* 0x000fe2000fffe03f */
[----:B------:R-:W-:Y:S01]  /*1030*/  SEL R4, RZ, 0x1, !P1 ;  /* 0x00000001ff047807 */ /* 0x000fe20004800000 */
[----:B------:R-:W-:Y:S01]  /*1040*/  UIADD3 UR8, UR32, 0x4000, URZ ;  /* 0x0000400020087890 */ /* 0x000fe2000fffe03f */
[----:B------:R-:W-:Y:S01]  /*1050*/  ISETP.NE.AND P2, PT, R16, RZ, PT ;  /* 0x000000ff1000720c */ /* 0x000fe20003f45270 */
[----:B------:R-:W-:Y:S01]  /*1060*/  UIADD3 UR32, UR32, 0x6000, URZ ;  /* 0x0000600020207890 */ /* 0x000fe2000fffe03f */
[----:B------:R-:W-:Y:S01]  /*1070*/  UMOV UR12, UR36 ;  /* 0x00000024000c7c82 */ /* 0x000fe20008000000 */
[----:B------:R-:W-:Y:S01]  /*1080*/  UMOV UR13, UR37 ;  /* 0x00000025000d7c82 */ /* 0x000fe20008000000 */
[----:B------:R-:W-:Y:S01]  /*1090*/  UMOV UR34, 0x40 ;  /* 0x0000004000227882 */ /* 0x000fe20000000000 */
[----:B------:R-:W-:Y:S01]  /*10a0*/  UMOV UR33, UR9 ;  /* 0x0000000900217c82 */ /* 0x000fe20008000000 */
[----:B------:R-:W-:-:S02]  /*10b0*/  UMOV UR35, UR11 ;  /* 0x0000000b00237c82 */ /* 0x000fc40008000000 */
[----:B------:R2:W-:Y:S01]  /*10c0*/  UTMALDG.4D [UR8], [UR4], desc[UR6] ;  /* 0x00000608040075b4 */ /* 0x0005e20008019000 */
[----:B-1----:R-:W-:Y:S02]  /*10d0*/  LEA R2, R3, R0, 0x18 ;  /* 0x0000000003027211 */ /* 0x002fe400078ec0ff */
[----:B------:R-:W-:Y:S02]  /*10e0*/  SHF.L.U32 R0, R4, 0x1f, RZ ;  /* 0x0000001f04007819 */ /* 0x000fe400000006ff */
[----:B------:R-:W-:Y:S01]  /*10f0*/  LEA R3, R5, R2, 0x3 ;  /* 0x0000000205037211 */ /* 0x000fe200078e18ff */
[----:B------:R2:W-:Y:S03]  /*1100*/  UTMALDG.4D [UR32], [UR4], desc[UR6] ;  /* 0x00000620040075b4 */ /* 0x0005e60008019000 */
[----:B------:R-:W1:Y:S02]  /*1110*/  SYNCS.PHASECHK.TRANS64.TRYWAIT P1, [R3+URZ+0x14020], R0 ;  /* 0x01402000030075a7 */ /* 0x000e64000802017f */
[----:B-12---:R-:W-:Y:S05]  /*1120*/  @!P1 BRA `(.L_x_19) ;  /* 0x0000005400d49947 */ /* 0x006fea0003800000 */
.L_x_67:
[----:B------:R-:W-:Y:S05]  /*1130*/  @P2 BRA `(.L_x_20) ;  /* 0x0000000000142947 */ /* 0x000fea0003800000 */
[----:B------:R-:W-:Y:S02]  /*1140*/  ISETP.NE.AND P1, PT, R9, RZ, PT ;  /* 0x000000ff0900720c */ /* 0x000fe40003f25270 */
[----:B-1----:R-:W-:-:S04]  /*1150*/  MOV R0, 0x4000 ;  /* 0x0000400000007802 */ /* 0x002fc80000000f00 */
[----:B------:R2:W-:Y:S07]  /*1160*/  SYNCS.ARRIVE.TRANS64 RZ, [R3+URZ+0x14000], R0 ;  /* 0x0140000003ff79a7 */ /* 0x0005ee000800003f */
[----:B------:R-:W-:Y:S05]  /*1170*/  @!P1 BRA `(.L_x_20) ;  /* 0x0000000000049947 */ /* 0x000fea0003800000 */
[----:B------:R-:W-:Y:S01]  /*1180*/  BPT.TRAP 0x1 ;  /* 0x000000040000795c */ /* 0x000fe20000300000 */
.L_x_20:
[----:B------:R-:W-:Y:S01]  /*1190*/  IMAD R2, R5, 0x4000, R2 ;  /* 0x0000400005027824 */ /* 0x000fe200078e0202 */
[----:B------:R-:W-:Y:S01]  /*11a0*/  R2UR UR11, R7 ;  /* 0x00000000070b72ca */ /* 0x000fe200000e0000 */
[----:B------:R-:W-:Y:S01]  /*11b0*/  ULDC.64 UR4, c[0x0][0x198] ;  /* 0x0000660000047ab9 */ /* 0x000fe20000000a00 */
[----:B------:R-:W-:Y:S01]  /*11c0*/  R2UR UR9, R3 ;  /* 0x00000000030972ca */ /* 0x000fe200000e0000 */
[----:B------:R-:W-:Y:S01]  /*11d0*/  UIADD3 UR4, UP0, UR4, 0x2f0, URZ ;  /* 0x000002f004047890 */ /* 0x000fe2000ff1e03f */
[----:B------:R-:W-:Y:S01]  /*11e0*/  R2UR UR32, R2 ;  /* 0x00000000022072ca */ /* 0x000fe200000e0000 */
[----:B------:R-:W-:Y:S01]  /*11f0*/  UMOV UR6, 0x0 ;  /* 0x0000000000067882 */ /* 0x000fe20000000000 */
[----:B------:R-:W-:Y:S01]  /*1200*/  UMOV UR7, 0x10000000 ;  /* 0x1000000000077882 */ /* 0x000fe20000000000 */
[----:B------:R-:W-:Y:S01]  /*1210*/  UIADD3.X UR5, URZ, UR5, URZ, UP0, !UPT ;  /* 0x000000053f057290 */ /* 0x000fe200087fe43f */
[----:B------:R-:W-:Y:S01]  /*1220*/  IADD3 R5, R5, 0x1, RZ ;  /* 0x0000000105057810 */ /* 0x000fe20007ffe0ff */
[----:B------:R-:W-:Y:S01]  /*1230*/  UMOV UR10, URZ ;  /* 0x0000003f000a7c82 */ /* 0x000fe20008000000 */
[----:B------:R-:W-:Y:S01]  /*1240*/  UMOV UR12, UR36 ;  /* 0x00000024000c7c82 */ /* 0x000fe20008000000 */
[----:B------:R-:W-:Y:S01]  /*1250*/  UMOV UR13, UR37 ;  /* 0x00000025000d7c82 */ /* 0x000fe20008000000 */
[----:B------:R-:W-:Y:S01]  /*1260*/  UMOV UR34, 0x40 ;  /* 0x0000004000227882 */ /* 0x000fe20000000000 */
[----:B------:R-:W-:Y:S01]  /*1270*/  USHF.L.U32 UR11, UR11, 0x6, URZ ;  /* 0x000000060b0b7899 */ /* 0x000fe2000800063f */
[----:B------:R-:W-:Y:S01]  /*1280*/  ISETP.NE.AND P1, PT, R5, 0x4, PT ;  /* 0x000000040500780c */ /* 0x000fe20003f25270 */
[----:B------:R-:W-:Y:S01]  /*1290*/  UIADD3 UR9, UR9, 0x14000, URZ ;  /* 0x0001400009097890 */ /* 0x000fe2000fffe03f */
[----:B------:R-:W-:Y:S01]  /*12a0*/  IADD3 R7, R7, 0x1, RZ ;  /* 0x0000000107077810 */ /* 0x000fe20007ffe0ff */
[----:B------:R-:W-:Y:S01]  /*12b0*/  UIADD3 UR8, UR32, 0x4000, URZ ;  /* 0x0000400020087890 */ /* 0x000fe2000fffe03f */
[----:B-12---:R-:W-:Y:S01]  /*12c0*/  SEL R3, RZ, 0x1, P1 ;  /* 0x00000001ff037807 */ /* 0x006fe20000800000 */
[----:B------:R-:W-:Y:S01]  /*12d0*/  UIADD3 UR32, UR32, 0x6000, URZ ;  /* 0x0000600020207890 */ /* 0x000fe2000fffe03f */
[----:B------:R-:W-:Y:S01]  /*12e0*/  SEL R5, R5, RZ, P1 ;  /* 0x000000ff05057207 */ /* 0x000fe20000800000 */
[----:B------:R-:W-:Y:S01]  /*12f0*/  UMOV UR35, UR11 ;  /* 0x0000000b00237c82 */ /* 0x000fe20008000000 */
[----:B------:R-:W-:Y:S01]  /*1300*/  UMOV UR33, UR9 ;  /* 0x0000000900217c82 */ /* 0x000fe20008000000 */
[----:B------:R-:W-:-:S03]  /*1310*/  LOP3.LUT R4, R4, R3, RZ, 0x3c, !PT ;  /* 0x0000000304047212 */ /* 0x000fc600078e3cff */
[----:B------:R3:W-:Y:S02]  /*1320*/  UTMALDG.4D [UR8], [UR4], desc[UR6] ;  /* 0x00000608040075b4 */ /* 0x0007e40008019000 */
[----:B------:R3:W-:Y:S02]  /*1330*/  UTMALDG.4D [UR32], [UR4], desc[UR6] ;  /* 0x00000620040075b4 */ /* 0x0007e40008019000 */
[----:B---3--:R-:W-:Y:S01]  /*1340*/  NOP ;  /* 0x0000000000007918 */ /* 0x008fe20000000000 */
.L_x_16:
[----:B------:R-:W-:-:S07]  /*1350*/  IADD3 R6, R6, -0x4, RZ ;  /* 0xfffffffc06067810 */ /* 0x000fce0007ffe0ff */
.L_x_10:
[----:B------:R-:W-:Y:S05]  /*1360*/  BSYNC B0 ;  /* 0x0000000000007941 */ /* 0x000fea0003800000 */
.L_x_9:
[----:B-12---:R-:W1:Y:S01]  /*1370*/  S2R R3, SR_CgaCtaId ;  /* 0x0000000000037919 */ /* 0x006e620000008800 */
[----:B------:R-:W-:Y:S02]  /*1380*/  MOV R2, 0x400 ;  /* 0x0000040000027802 */ /* 0x000fe40000000f00 */
[----:B------:R-:W-:Y:S02]  /*1390*/  SHF.L.U32 R57, RZ, 0x1f, RZ ;  /* 0x0000001fff397819 */ /* 0x000fe400000006ff */
[----:B-1----:R-:W-:-:S04]  /*13a0*/  LEA R2, R3, R2, 0x18 ;  /* 0x0000000203027211 */ /* 0x002fc800078ec0ff */
[----:B------:R-:W1:Y:S02]  /*13b0*/  SYNCS.PHASECHK.TRANS64.TRYWAIT P1, [R2+URZ+0x14040], R57 ;  /* 0x01404039020075a7 */ /* 0x000e64000802017f */
[----:B-1----:R-:W-:Y:S05]  /*13c0*/  @!P1 BRA `(.L_x_21) ;  /* 0x0000005400409947 */ /* 0x002fea0003800000 */
.L_x_68:
[----:B------:R-:W2:Y:S01]  /*13d0*/  SYNCS.PHASECHK.TRANS64.TRYWAIT P1, [R2+URZ+0x14000], R57 ;  /* 0x01400039020075a7 */ /* 0x000ea2000802017f */
[----:B------:R-:W-:Y:S01]  /*13e0*/  IMAD.MOV.U32 R3, RZ, RZ, RZ ;  /* 0x000000ffff037224 */ /* 0x000fe200078e00ff */
[----:B--2---:R-:W-:Y:S06]  /*13f0*/  @!P1 BRA `(.L_x_22) ;  /* 0x0000005400489947 */ /* 0x004fec0003800000 */
.L_x_69:
[----:B------:R-:W-:Y:S05]  /*1400*/  WARPSYNC.ALL ;  /* 0x0000000000007948 */ /* 0x000fea0003800000 */
[C---:B------:R-:W-:Y:S01]  /*1410*/  R2UR UR22, R2.reuse ;  /* 0x00000000021672ca */ /* 0x040fe200000e0000 */
[----:B------:R-:W-:Y:S01]  /*1420*/  WARPGROUP.ARRIVE ;  /* 0x00000000000079c5 */ /* 0x000fe20000000000 */
[----:B------:R-:W-:Y:S01]  /*1430*/  R2UR UR4, R2 ;  /* 0x00000000020472ca */ /* 0x000fe200000e0000 */
[----:B------:R-:W-:Y:S01]  /*1440*/  UMOV UR57, 0x40000040 ;  /* 0x4000004000397882 */ /* 0x000fe20000000000 */
[----:B------:R-:W-:Y:S01]  /*1450*/  UMOV UR15, 0x40000040 ;  /* 0x40000040000f7882 */ /* 0x000fe20000000000 */
[----:B------:R-:W-:Y:S01]  /*1460*/  UMOV UR13, UR57 ;  /* 0x00000039000d7c82 */ /* 0x000fe20008000000 */
[----:B------:R-:W-:Y:S01]  /*1470*/  UMOV UR53, 0x40000040 ;  /* 0x4000004000357882 */ /* 0x000fe20000000000 */
[----:B------:R-:W-:Y:S01]  /*1480*/  UMOV UR55, 0x40000040 ;  /* 0x4000004000377882 */ /* 0x000fe20000000000 */
[----:B------:R-:W-:Y:S01]  /*1490*/  UMOV UR5, 0x40000040 ;  /* 0x4000004000057882 */ /* 0x000fe20000000000 */
[----:B------:R-:W-:Y:S01]  /*14a0*/  UMOV UR7, 0x40000040 ;  /* 0x4000004000077882 */ /* 0x000fe20000000000 */
[----:B------:R-:W-:Y:S01]  /*14b0*/  UMOV UR25, 0x40000040 ;  /* 0x4000004000197882 */ /* 0x000fe20000000000 */
[----:B------:R-:W-:Y:S01]  /*14c0*/  UMOV UR27, 0x40000040 ;  /* 0x40000040001b7882 */ /* 0x000fe20000000000 */
[----:B------:R-:W-:Y:S01]  /*14d0*/  UMOV UR29, 0x40000040 ;  /* 0x40000040001d7882 */ /* 0x000fe20000000000 */
[----:B------:R-:W-:-:S02]  /*14e0*/  UIADD3 UR22, UR22, 0x4000, URZ ;  /* 0x0000400016167890 */ /* 0x000fc4000fffe03f */
[----:B------:R-:W-:Y:S02]  /*14f0*/  USHF.R.U32.HI UR4, URZ, 0x4, UR4 ;  /* 0x000000043f047899 */ /* 0x000fe40008011604 */
[----:B------:R-:W-:Y:S02]  /*1500*/  USHF.R.U32.HI UR22, URZ, 0x4, UR22 ;  /* 0x000000043f167899 */ /* 0x000fe40008011616 */
[----:B------:R-:W-:Y:S02]  /*1510*/  ULOP3.LUT UR4, UR4, 0x3fff, URZ, 0xc0, !UPT ;  /* 0x00003fff04047892 */ /* 0x000fe4000f8ec03f */
[----:B------:R-:W-:Y:S02]  /*1520*/  ULOP3.LUT UR22, UR22, 0x3fff, URZ, 0xc0, !UPT ;  /* 0x00003fff16167892 */ /* 0x000fe4000f8ec03f */
[----:B------:R-:W-:Y:S02]  /*1530*/  ULOP3.LUT UR56, UR4, 0x10000, URZ, 0xfc, !UPT ;  /* 0x0001000004387892 */ /* 0x000fe4000f8efc3f */
[----:B------:R-:W-:-:S02]  /*1540*/  ULOP3.LUT UR14, UR22, 0x10000, URZ, 0xfc, !UPT ;  /* 0x00010000160e7892 */ /* 0x000fc4000f8efc3f */
[----:B------:R-:W-:Y:S02]  /*1550*/  UIADD3 UR52, UR56, 0x2, URZ ;  /* 0x0000000238347890 */ /* 0x000fe4000fffe03f */
[----:B------:R-:W-:Y:S01]  /*1560*/  UIADD3 UR54, UR14, 0x2, URZ ;  /* 0x000000020e367890 */ /* 0x000fe2000fffe03f */
[----:B------:R-:W-:Y:S01]  /*1570*/  UMOV UR12, UR56 ;  /* 0x00000038000c7c82 */ /* 0x000fe20008000000 */
[----:B------:R-:W-:-:S03]  /*1580*/  UIADD3 UR4, UR56, 0x4, URZ ;  /* 0x0000000438047890 */ /* 0x000fc6000fffe03f */
[----:B------:R-:W-:Y:S01]  /*1590*/  HGMMA.64x64x16.F32 R24, gdesc[UR12], RZ, !UPT, gsb0 ;  /* 0x00e000000c1879f0 */ /* 0x000fe2000c0008ff */
[----:B------:R-:W-:Y:S02]  /*15a0*/  UIADD3 UR6, UR14, 0x4, URZ ;  /* 0x000000040e067890 */ /* 0x000fe4000fffe03f */
[----:B------:R-:W-:Y:S02]  /*15b0*/  UIADD3 UR24, UR56, 0x6, URZ ;  /* 0x0000000638187890 */ /* 0x000fe4000fffe03f */
[----:B------:R-:W-:Y:S02]  /*15c0*/  UIADD3 UR26, UR14, 0x6, URZ ;  /* 0x000000060e1a7890 */ /* 0x000fe4000fffe03f */
[----:B------:R-:W-:Y:S02]  /*15d0*/  UIADD3 UR28, UR56, 0x200, URZ ;  /* 0x00000200381c7890 */ /* 0x000fe4000fffe03f */
[----:B------:R-:W-:Y:S01]  /*15e0*/  UIADD3 UR30, UR14, 0x200, URZ ;  /* 0x000002000e1e7890 */ /* 0x000fe2000fffe03f */
[----:B------:R-:W-:Y:S01]  /*15f0*/  UMOV UR31, 0x40000040 ;  /* 0x40000040001f7882 */ /* 0x000fe20000000000 */
[----:B------:R-:W-:-:S02]  /*1600*/  UIADD3 UR40, UR56, 0x202, URZ ;  /* 0x0000020238287890 */ /* 0x000fc4000fffe03f */
[----:B------:R-:W-:Y:S01]  /*1610*/  UIADD3 UR42, UR14, 0x202, URZ ;  /* 0x000002020e2a7890 */ /* 0x000fe2000fffe03f */
[----:B------:R-:W-:Y:S01]  /*1620*/  UMOV UR41, 0x40000040 ;  /* 0x4000004000297882 */ /* 0x000fe20000000000 */
[----:B------:R-:W-:Y:S01]  /*1630*/  UMOV UR43, 0x40000040 ;  /* 0x40000040002b7882 */ /* 0x000fe20000000000 */
[----:B------:R-:W-:Y:S02]  /*1640*/  UIADD3 UR44, UR56, 0x204, URZ ;  /* 0x00000204382c7890 */ /* 0x000fe4000fffe03f */
[----:B------:R-:W-:Y:S01]  /*1650*/  UIADD3 UR46, UR14, 0x204, URZ ;  /* 0x000002040e2e7890 */ /* 0x000fe2000fffe03f */
[----:B------:R-:W-:Y:S01]  /*1660*/  UMOV UR45, 0x40000040 ;  /* 0x40000040002d7882 */ /* 0x000fe20000000000 */
[----:B------:R-:W-:Y:S01]  /*1670*/  UMOV UR47, 0x40000040 ;  /* 0x40000040002f7882 */ /* 0x000fe20000000000 */
[----:B------:R-:W-:Y:S02]  /*1680*/  UIADD3 UR48, UR56, 0x206, URZ ;  /* 0x0000020638307890 */ /* 0x000fe4000fffe03f */
[----:B------:R-:W-:Y:S01]  /*1690*/  UIADD3 UR50, UR14, 0x206, URZ ;  /* 0x000002060e327890 */ /* 0x000fe2000fffe03f */
[----:B------:R-:W-:Y:S01]  /*16a0*/  UMOV UR49, 0x40000040 ;  /* 0x4000004000317882 */ /* 0x000fe20000000000 */
[----:B------:R-:W-:Y:S01]  /*16b0*/  UMOV UR51, 0x40000040 ;  /* 0x4000004000337882 */ /* 0x000fe20000000000 */
[----:B------:R-:W-:-:S02]  /*16c0*/  WARPGROUP.DEPBAR.LE gsb0, 0x0 ;  /* 0x00008000000079c5 */ /* 0x000fc40000010000 */
[----:B------:R-:W-:-:S06]  /*16d0*/  WARPGROUP.ARRIVE ;  /* 0x00000000000079c5 */ /* 0x000fcc0000000000 */
[----:B------:R-:W-:Y:S03]  /*16e0*/  HGMMA.64x64x16.F32 R24, gdesc[UR52], R24, gsb0 ;  /* 0x00e00000341879f0 */ /* 0x000fe60008000818 */
[----:B------:R-:W-:Y:S02]  /*16f0*/  WARPGROUP.DEPBAR.LE gsb0, 0x0 ;  /* 0x00008000000079c5 */ /* 0x000fe40000010000 */
[----:B------:R-:W-:-:S06]  /*1700*/  WARPGROUP.ARRIVE ;  /* 0x00000000000079c5 */ /* 0x000fcc0000000000 */
[----:B------:R-:W-:Y:S01]  /*1710*/  HGMMA.64x64x16.F32 R24, gdesc[UR4], R24, gsb0 ;  /* 0x00e00000041879f0 */ /* 0x000fe20008000818 */
[----:B------:R-:W-:Y:S02]  /*1720*/  ULDC UR6, c[0x0][0x604] ;  /* 0x0001810000067ab9 */ /* 0x000fe40000000800 */
[----:B------:R-:W-:Y:S02]  /*1730*/  WARPGROUP.DEPBAR.LE gsb0, 0x0 ;  /* 0x00008000000079c5 */ /* 0x000fe40000010000 */
[----:B------:R-:W-:-:S06]  /*1740*/  WARPGROUP.ARRIVE ;  /* 0x00000000000079c5 */ /* 0x000fcc0000000000 */
[----:B------:R-:W-:Y:S03]  /*1750*/  HGMMA.64x64x16.F32 R24, gdesc[UR24], R24, gsb0 ;  /* 0x00e00000181879f0 */ /* 0x000fe60008000818 */
        /* <DEDUP_REMOVED lines=13> */
[----:B------:R-:W-:Y:S01]  /*1830*/  FMNMX R9, R24, R25, !PT ;  /* 0x0000001918097209 */ /* 0x000fe20007800000 */
[----:B------:R-:W3:Y:S03]  /*1840*/  SYNCS.PHASECHK.TRANS64.TRYWAIT P6, [R2+URZ+0x14008], R57 ;  /* 0x01400839020075a7 */ /* 0x000ee600080c017f */
[----:B------:R-:W-:-:S04]  /*1850*/  FMNMX R0, R28, R9, !PT ;  /* 0x000000091c007209 */ /* 0x000fc80007800000 */
[----:B------:R-:W-:-:S04]  /*1860*/  FMNMX R9, R29, R0, !PT ;  /* 0x000000001d097209 */ /* 0x000fc80007800000 */
[----:B------:R-:W-:-:S04]  /*1870*/  FMNMX R0, R32, R9, !PT ;  /* 0x0000000920007209 */ /* 0x000fc80007800000 */
[----:B------:R-:W-:-:S04]  /*1880*/  FMNMX R9, R33, R0, !PT ;  /* 0x0000000021097209 */ /* 0x000fc80007800000 */
[----:B------:R-:W-:Y:S02]  /*1890*/  FMNMX R0, R36, R9, !PT ;  /* 0x0000000924007209 */ /* 0x000fe40007800000 */
[----:B------:R-:W-:Y:S02]  /*18a0*/  FMNMX R9, R26, R27, !PT ;  /* 0x0000001b1a097209 */ /* 0x000fe40007800000 */
[----:B------:R-:W-:Y:S02]  /*18b0*/  FMNMX R13, R37, R0, !PT ;  /* 0x00000000250d7209 */ /* 0x000fe40007800000 */
[----:B------:R-:W-:Y:S02]  /*18c0*/  FMNMX R0, R30, R9, !PT ;  /* 0x000000091e007209 */ /* 0x000fe40007800000 */
[----:B------:R-:W-:Y:S02]  /*18d0*/  FMNMX R14, R40, R13, !PT ;  /* 0x0000000d280e7209 */ /* 0x000fe40007800000 */
[----:B------:R-:W-:-:S02]  /*18e0*/  FMNMX R9, R31, R0, !PT ;  /* 0x000000001f097209 */ /* 0x000fc40007800000 */
        /* <DEDUP_REMOVED lines=13> */
[----:B------:R-:W-:-:S03]  /*19c0*/  FMNMX R0, R46, R9, !PT ;  /* 0x000000092e007209 */ /* 0x000fc60007800000 */
[----:B------:R-:W4:Y:S01]  /*19d0*/  SHFL.BFLY PT, R13, R14, 0x1, 0x1f ;  /* 0x0c201f000e0d7f89 */ /* 0x000f2200000e0000 */
[----:B------:R-:W-:-:S04]  /*19e0*/  FMNMX R9, R47, R0, !PT ;  /* 0x000000002f097209 */ /* 0x000fc80007800000 */
[----:B------:R-:W-:-:S04]  /*19f0*/  FMNMX R0, R50, R9, !PT ;  /* 0x0000000932007209 */ /* 0x000fc80007800000 */
[----:B------:R-:W-:-:S04]  /*1a00*/  FMNMX R9, R51, R0, !PT ;  /* 0x0000000033097209 */ /* 0x000fc80007800000 */
[----:B------:R-:W-:-:S04]  /*1a10*/  FMNMX R0, R54, R9, !PT ;  /* 0x0000000936007209 */ /* 0x000fc80007800000 */
[----:B------:R-:W-:-:S05]  /*1a20*/  FMNMX R9, R55, R0, !PT ;  /* 0x0000000037097209 */ /* 0x000fca0007800000 */
[----:B------:R-:W5:Y:S01]  /*1a30*/  SHFL.BFLY PT, R0, R9, 0x1, 0x1f ;  /* 0x0c201f0009007f89 */ /* 0x000f6200000e0000 */
[----:B----4-:R-:W-:-:S05]  /*1a40*/  FMNMX R13, R14, R13, !PT ;  /* 0x0000000d0e0d7209 */ /* 0x010fca0007800000 */
[----:B------:R-:W4:Y:S01]  /*1a50*/  SHFL.BFLY PT, R18, R13, 0x2, 0x1f ;  /* 0x0c401f000d127f89 */ /* 0x000f2200000e0000 */
[----:B-----5:R-:W-:-:S05]  /*1a60*/  FMNMX R15, R9, R0, !PT ;  /* 0x00000000090f7209 */ /* 0x020fca0007800000 */
[----:B------:R-:W5:Y:S01]  /*1a70*/  SHFL.BFLY PT, R14, R15, 0x2, 0x1f ;  /* 0x0c401f000f0e7f89 */ /* 0x000f6200000e0000 */
[----:B----4-:R-:W-:-:S04]  /*1a80*/  FMNMX R0, R13, R18, !PT ;  /* 0x000000120d007209 */ /* 0x010fc80007800000 */
[----:B------:R-:W-:-:S04]  /*1a90*/  FSETP.NEU.AND P1, PT, R0, -INF , PT ;  /* 0xff8000000000780b */ /* 0x000fc80003f2d000 */
[----:B------:R-:W-:-:S05]  /*1aa0*/  FSEL R17, R0, RZ, P1 ;  /* 0x000000ff00117208 */ /* 0x000fca0000800000 */
[----:B------:R-:W-:-:S04]  /*1ab0*/  FMUL R99, R17, UR6 ;  /* 0x0000000611637c20 */ /* 0x000fc80008400000 */
[--C-:B------:R-:W-:Y:S01]  /*1ac0*/  FFMA R24, R24, UR6, -R99.reuse ;  /* 0x0000000618187c23 */ /* 0x100fe20008000863 */
[--C-:B------:R-:W-:Y:S01]  /*1ad0*/  FFMA R25, R25, UR6, -R99.reuse ;  /* 0x0000000619197c23 */ /* 0x100fe20008000863 */
[--C-:B------:R-:W-:Y:S01]  /*1ae0*/  FFMA R28, R28, UR6, -R99.reuse ;  /* 0x000000061c1c7c23 */ /* 0x100fe20008000863 */
[--C-:B------:R-:W-:Y:S01]  /*1af0*/  FFMA R18, R29, UR6, -R99.reuse ;  /* 0x000000061d127c23 */ /* 0x100fe20008000863 */
[--C-:B------:R-:W-:Y:S01]  /*1b00*/  FFMA R19, R32, UR6, -R99.reuse ;  /* 0x0000000620137c23 */ /* 0x100fe20008000863 */
[----:B------:R-:W-:Y:S01]  /*1b10*/  FSETP.GEU.AND P4, PT, R24, -126, PT ;  /* 0xc2fc00001800780b */ /* 0x000fe20003f8e000 */
[--C-:B------:R-:W-:Y:S01]  /*1b20*/  FFMA R22, R33, UR6, -R99.reuse ;  /* 0x0000000621167c23 */ /* 0x100fe20008000863 */
[----:B------:R-:W-:Y:S01]  /*1b30*/  FSETP.GEU.AND P5, PT, R25, -126, PT ;  /* 0xc2fc00001900780b */ /* 0x000fe20003fae000 */
[--C-:B------:R-:W-:Y:S01]  /*1b40*/  FFMA R93, R36, UR6, -R99.reuse ;  /* 0x00000006245d7c23 */ /* 0x100fe20008000863 */
[----:B-----5:R-:W-:Y:S01]  /*1b50*/  FMNMX R9, R15, R14, !PT ;  /* 0x0000000e0f097209 */ /* 0x020fe20007800000 */
[--C-:B------:R-:W-:Y:S01]  /*1b60*/  FFMA R96, R37, UR6, -R99.reuse ;  /* 0x0000000625607c23 */ /* 0x100fe20008000863 */
[----:B------:R-:W-:Y:S01]  /*1b70*/  FSETP.GEU.AND P2, PT, R28, -126, PT ;  /* 0xc2fc00001c00780b */ /* 0x000fe20003f4e000 */
[--C-:B------:R-:W-:Y:S01]  /*1b80*/  FFMA R21, R40, UR6, -R99.reuse ;  /* 0x0000000628157c23 */ /* 0x100fe20008000863 */
[----:B------:R-:W-:Y:S01]  /*1b90*/  FSETP.NEU.AND P1, PT, R9, -INF , PT ;  /* 0xff8000000900780b */ /* 0x000fe20003f2d000 */
[--C-:B------:R-:W-:Y:S01]  /*1ba0*/  FFMA R92, R41, UR6, -R99.reuse ;  /* 0x00000006295c7c23 */ /* 0x100fe20008000863 */
[--C-:B------:R-:W-:Y:S01]  /*1bb0*/  FFMA R95, R44, UR6, -R99.reuse ;  /* 0x000000062c5f7c23 */ /* 0x100fe20008000863 */
[--C-:B------:R-:W-:Y:S01]  /*1bc0*/  FFMA R98, R45, UR6, -R99.reuse ;  /* 0x000000062d627c23 */ /* 0x100fe20008000863 */
[----:B------:R-:W-:Y:S01]  /*1bd0*/  FSEL R14, R9, RZ, P1 ;  /* 0x000000ff090e7208 */ /* 0x000fe20000800000 */
[----:B------:R-:W-:Y:S01]  /*1be0*/  @!P4 FMUL R24, R24, 0.5 ;  /* 0x3f0000001818c820 */ /* 0x000fe20000400000 */
[----:B------:R-:W-:Y:S01]  /*1bf0*/  FSETP.GEU.AND P1, PT, R18, -126, PT ;  /* 0xc2fc00001200780b */ /* 0x000fe20003f2e000 */
[----:B------:R-:W-:Y:S01]  /*1c00*/  @!P5 FMUL R25, R25, 0.5 ;  /* 0x3f0000001919d820 */ /* 0x000fe20000400000 */
[--C-:B------:R-:W-:Y:S01]  /*1c10*/  FFMA R23, R48, UR6, -R99.reuse ;  /* 0x0000000630177c23 */ /* 0x100fe20008000863 */
[----:B------:R-:W-:Y:S01]  /*1c20*/  FMUL R111, R14, UR6 ;  /* 0x000000060e6f7c20 */ /* 0x000fe20008400000 */
[----:B------:R4:W5:Y:S01]  /*1c30*/  MUFU.EX2 R13, R24 ;  /* 0x00000018000d7308 */ /* 0x0009620000000800 */
[----:B------:R-:W-:Y:S01]  /*1c40*/  @!P2 FMUL R28, R28, 0.5 ;  /* 0x3f0000001c1ca820 */ /* 0x000fe20000400000 */
[----:B------:R-:W-:Y:S01]  /*1c50*/  FFMA R94, R49, UR6, -R99 ;  /* 0x00000006315e7c23 */ /* 0x000fe20008000863 */
[--C-:B------:R-:W-:Y:S01]  /*1c60*/  FFMA R17, R26, UR6, -R111.reuse ;  /* 0x000000061a117c23 */ /* 0x100fe2000800086f */
[--C-:B------:R-:W-:Y:S01]  /*1c70*/  FFMA R20, R27, UR6, -R111.reuse ;  /* 0x000000061b147c23 */ /* 0x100fe2000800086f */
[--C-:B------:R-:W-:Y:S01]  /*1c80*/  FFMA R30, R30, UR6, -R111.reuse ;  /* 0x000000061e1e7c23 */ /* 0x100fe2000800086f */
[----:B------:R-:W-:Y:S01]  /*1c90*/  FFMA R31, R31, UR6, -R111 ;  /* 0x000000061f1f7c23 */ /* 0x000fe2000800086f */
[----:B------:R-:W-:Y:S01]  /*1ca0*/  FFMA R97, R52, UR6, -R99 ;  /* 0x0000000634617c23 */ /* 0x000fe20008000863 */
[----:B------:R-:W1:Y:S01]  /*1cb0*/  MUFU.EX2 R14, R25 ;  /* 0x00000019000e7308 */ /* 0x000e620000000800 */
[----:B----4-:R-:W-:Y:S01]  /*1cc0*/  P2R R24, PR, RZ, 0x4 ;  /* 0x00000004ff187803 */ /* 0x010fe20000000000 */
[----:B------:R-:W-:Y:S01]  /*1cd0*/  @!P1 FMUL R18, R18, 0.5 ;  /* 0x3f00000012129820 */ /* 0x000fe20000400000 */
[----:B------:R-:W-:Y:S01]  /*1ce0*/  FSETP.GEU.AND P2, PT, R17, -126, PT ;  /* 0xc2fc00001100780b */ /* 0x000fe20003f4e000 */
[--C-:B------:R-:W-:Y:S01]  /*1cf0*/  FFMA R104, R34, UR6, -R111.reuse ;  /* 0x0000000622687c23 */ /* 0x100fe2000800086f */
[----:B------:R-:W-:Y:S01]  /*1d00*/  FSETP.GEU.AND P3, PT, R20, -126, PT ;  /* 0xc2fc00001400780b */ /* 0x000fe20003f6e000 */
[--C-:B------:R-:W-:Y:S01]  /*1d10*/  FFMA R107, R35, UR6, -R111.reuse ;  /* 0x00000006236b7c23 */ /* 0x100fe2000800086f */
[--C-:B------:R-:W-:Y:S01]  /*1d20*/  FFMA R110, R38, UR6, -R111.reuse ;  /* 0x00000006266e7c23 */ /* 0x100fe2000800086f */
[----:B------:R4:W2:Y:S01]  /*1d30*/  MUFU.EX2 R15, R28 ;  /* 0x0000001c000f7308 */ /* 0x0008a20000000800 */
[----:B-----5:R-:W-:Y:S01]  /*1d40*/  @!P4 FMUL R13, R13, R13 ;  /* 0x0000000d0d0dc220 */ /* 0x020fe20000400000 */
[----:B------:R-:W-:Y:S01]  /*1d50*/  FSETP.GEU.AND P4, PT, R30, -126, PT ;  /* 0xc2fc00001e00780b */ /* 0x000fe20003f8e000 */
[--C-:B------:R-:W-:Y:S01]  /*1d60*/  FFMA R113, R39, UR6, -R111.reuse ;  /* 0x0000000627717c23 */ /* 0x100fe2000800086f */
[--C-:B------:R-:W-:Y:S01]  /*1d70*/  FFMA R103, R42, UR6, -R111.reuse ;  /* 0x000000062a677c23 */ /* 0x100fe2000800086f */
[--C-:B------:R-:W-:Y:S01]  /*1d80*/  FFMA R106, R43, UR6, -R111.reuse ;  /* 0x000000062b6a7c23 */ /* 0x100fe2000800086f */
[--C-:B------:R-:W-:Y:S01]  /*1d90*/  FFMA R109, R46, UR6, -R111.reuse ;  /* 0x000000062e6d7c23 */ /* 0x100fe2000800086f */
[--C-:B------:R-:W-:Y:S01]  /*1da0*/  FFMA R112, R47, UR6, -R111.reuse ;  /* 0x000000062f707c23 */ /* 0x100fe2000800086f */
[----:B------:R-:W-:Y:S01]  /*1db0*/  @!P2 FMUL R17, R17, 0.5 ;  /* 0x3f0000001111a820 */ /* 0x000fe20000400000 */
[----:B-1----:R-:W-:Y:S01]  /*1dc0*/  @!P5 FMUL R14, R14, R14 ;  /* 0x0000000e0e0ed220 */ /* 0x002fe20000400000 */
[----:B------:R-:W-:Y:S01]  /*1dd0*/  FSETP.GEU.AND P5, PT, R31, -126, PT ;  /* 0xc2fc00001f00780b */ /* 0x000fe20003fae000 */
[----:B------:R-:W-:Y:S01]  /*1de0*/  @!P3 FMUL R20, R20, 0.5 ;  /* 0x3f0000001414b820 */ /* 0x000fe20000400000 */
[----:B------:R-:W1:Y:S01]  /*1df0*/  MUFU.EX2 R18, R18 ;  /* 0x0000001200127308 */ /* 0x000e620000000800 */
[--C-:B------:R-:W-:Y:S01]  /*1e00*/  FFMA R102, R50, UR6, -R111.reuse ;  /* 0x0000000632667c23 */ /* 0x100fe2000800086f */
[--C-:B------:R-:W-:Y:S01]  /*1e10*/  FFMA R105, R51, UR6, -R111.reuse ;  /* 0x0000000633697c23 */ /* 0x100fe2000800086f */
[----:B------:R-:W-:Y:S01]  /*1e20*/  @!P4 FMUL R30, R30, 0.5 ;  /* 0x3f0000001e1ec820 */ /* 0x000fe20000400000 */
[----:B------:R-:W-:Y:S01]  /*1e30*/  FFMA R108, R54, UR6, -R111 ;  /* 0x00000006366c7c23 */ /* 0x000fe2000800086f */
[----:B------:R-:W-:Y:S01]  /*1e40*/  FFMA R99, R53, UR6, -R99 ;  /* 0x0000000635637c23 */ /* 0x000fe20008000863 */
[----:B------:R-:W-:-:S02]  /*1e50*/  FFMA R111, R55, UR6, -R111 ;  /* 0x00000006376f7c23 */ /* 0x000fc4000800086f */
[----:B------:R-:W1:Y:S03]  /*1e60*/  MUFU.EX2 R17, R17 ;  /* 0x0000001100117308 */ /* 0x000e660000000800 */
[----:B------:R-:W-:-:S05]  /*1e70*/  @!P5 FMUL R31, R31, 0.5 ;  /* 0x3f0000001f1fd820 */ /* 0x000fca0000400000 */
[----:B------:R-:W1:Y:S08]  /*1e80*/  MUFU.EX2 R20, R20 ;  /* 0x0000001400147308 */ /* 0x000e700000000800 */
[----:B------:R4:W1:Y:S08]  /*1e90*/  MUFU.EX2 R100, R30 ;  /* 0x0000001e00647308 */ /* 0x0008700000000800 */
[----:B------:R4:W1:Y:S01]  /*1ea0*/  MUFU.EX2 R101, R31 ;  /* 0x0000001f00657308 */ /* 0x0008620000000800 */
[----:B--23--:R-:W-:Y:S05]  /*1eb0*/  @!P6 BRA `(.L_x_23) ;  /* 0x0000004800ace947 */ /* 0x00cfea0003800000 */
.L_x_70:
[----:B------:R-:W-:Y:S01]  /*1ec0*/  ISETP.NE.AND P6, PT, R24, RZ, PT ;  /* 0x000000ff1800720c */ /* 0x000fe20003fc5270 */
[----:B-1----:R-:W-:Y:S01]  /*1ed0*/  @!P1 FMUL R18, R18, R18 ;  /* 0x0000001212129220 */ /* 0x002fe20000400000 */
[----:B------:R-:W-:Y:S01]  /*1ee0*/  @!P2 FMUL R17, R17, R17 ;  /* 0x000000111111a220 */ /* 0x000fe20000400000 */
[----:B------:R-:W-:Y:S01]  /*1ef0*/  @!P3 FMUL R20, R20, R20 ;  /* 0x000000141414b220 */ /* 0x000fe20000400000 */
[----:B------:R-:W-:Y:S01]  /*1f00*/  @!P4 FMUL R100, R100, R100 ;  /* 0x000000646464c220 */ /* 0x000fe20000400000 */
[----:B------:R-:W-:Y:S01]  /*1f10*/  @!P5 FMUL R101, R101, R101 ;  /* 0x000000656565d220 */ /* 0x000fe20000400000 */
[----:B------:R-:W-:Y:S01]  /*1f20*/  ULOP3.LUT UR22, UR22, 0x2000000, URZ, 0xfc, !UPT ;  /* 0x0200000016167892 */ /* 0x000fe2000f8efc3f */
[----:B------:R-:W-:Y:S01]  /*1f30*/  F2FP.F16.F32.PACK_AB R88, R14, R13 ;  /* 0x0000000d0e58723e */ /* 0x000fe200000000ff */
[----:B------:R-:W-:Y:S01]  /*1f40*/  UMOV UR7, 0x40000040 ;  /* 0x4000004000077882 */ /* 0x000fe20000000000 */
[----:B------:R-:W-:Y:S01]  /*1f50*/  F2FP.F16.F32.PACK_AB R89, R20, R17 ;  /* 0x000000111459723e */ /* 0x000fe200000000ff */
[----:B------:R-:W-:Y:S01]  /*1f60*/  UIADD3 UR6, UR22, 0x400, URZ ;  /* 0x0000040016067890 */ /* 0x000fe2000fffe03f */
[----:B------:R-:W-:-:S02]  /*1f70*/  F2FP.F16.F32.PACK_AB R91, R101, R100 ;  /* 0x00000064655b723e */ /* 0x000fc400000000ff */
[----:B------:R-:W-:Y:S01]  /*1f80*/  @!P6 FMUL R15, R15, R15 ;  /* 0x0000000f0f0fe220 */ /* 0x000fe20000400000 */
[----:B------:R-:W-:Y:S02]  /*1f90*/  FSETP.GEU.AND P6, PT, R19, -126, PT ;  /* 0xc2fc00001300780b */ /* 0x000fe40003fce000 */
[----:B------:R-:W-:Y:S02]  /*1fa0*/  FSETP.GEU.AND P1, PT, R22, -126, PT ;  /* 0xc2fc00001600780b */ /* 0x000fe40003f2e000 */
[----:B------:R-:W-:Y:S02]  /*1fb0*/  F2FP.F16.F32.PACK_AB R90, R18, R15 ;  /* 0x0000000f125a723e */ /* 0x000fe400000000ff */
[----:B------:R-:W-:Y:S02]  /*1fc0*/  FSETP.GEU.AND P2, PT, R93, -126, PT ;  /* 0xc2fc00005d00780b */ /* 0x000fe40003f4e000 */
[----:B--2-4-:R-:W-:Y:S01]  /*1fd0*/  WARPGROUP.ARRIVE ;  /* 0x00000000000079c5 */ /* 0x014fe20000000000 */
[----:B------:R-:W-:-:S02]  /*1fe0*/  FSETP.GEU.AND P3, PT, R96, -126, PT ;  /* 0xc2fc00006000780b */ /* 0x000fc40003f6e000 */
[----:B------:R-:W-:Y:S02]  /*1ff0*/  FSETP.GEU.AND P4, PT, R104, -126, PT ;  /* 0xc2fc00006800780b */ /* 0x000fe40003f8e000 */
[----:B------:R-:W-:Y:S01]  /*2000*/  @!P6 FMUL R19, R19, 0.5 ;  /* 0x3f0000001313e820 */ /* 0x000fe20000400000 */
[----:B------:R-:W-:Y:S01]  /*2010*/  HGMMA.64x128x16.F32 R24, R88, gdesc[UR4].tnspB, RZ, !UPT, gsb0 ;  /* 0x41e0000458187df0 */ /* 0x000fe2000c0008ff */
[----:B------:R-:W-:Y:S01]  /*2020*/  @!P1 FMUL R22, R22, 0.5 ;  /* 0x3f00000016169820 */ /* 0x000fe20000400000 */
[----:B------:R-:W-:Y:S01]  /*2030*/  FSETP.GEU.AND P5, PT, R107, -126, PT ;  /* 0xc2fc00006b00780b */ /* 0x000fe20003fae000 */
[----:B------:R-:W-:Y:S02]  /*2040*/  UIADD3 UR6, UR22, 0x480, URZ ;  /* 0x0000048016067890 */ /* 0x000fe4000fffe03f */
[----:B------:R-:W1:Y:S01]  /*2050*/  MUFU.EX2 R19, R19 ;  /* 0x0000001300137308 */ /* 0x000e620000000800 */
[----:B------:R-:W-:Y:S01]  /*2060*/  @!P2 FMUL R93, R93, 0.5 ;  /* 0x3f0000005d5da820 */ /* 0x000fe20000400000 */
[----:B------:R-:W-:Y:S01]  /*2070*/  UMOV UR7, 0x40000040 ;  /* 0x4000004000077882 */ /* 0x000fe20000000000 */
[----:B------:R-:W-:-:S02]  /*2080*/  @!P3 FMUL R96, R96, 0.5 ;  /* 0x3f0000006060b820 */ /* 0x000fc40000400000 */
[----:B------:R-:W-:-:S03]  /*2090*/  @!P4 FMUL R104, R104, 0.5 ;  /* 0x3f0000006868c820 */ /* 0x000fc60000400000 */
[----:B------:R-:W2:Y:S02]  /*20a0*/  MUFU.EX2 R22, R22 ;  /* 0x0000001600167308 */ /* 0x000ea40000000800 */
[----:B------:R-:W-:-:S06]  /*20b0*/  @!P5 FMUL R107, R107, 0.5 ;  /* 0x3f0000006b6bd820 */ /* 0x000fcc0000400000 */
[----:B------:R-:W3:Y:S01]  /*20c0*/  MUFU.EX2 R93, R93 ;  /* 0x0000005d005d7308 */ /* 0x000ee20000000800 */
[----:B-1----:R-:W-:Y:S01]  /*20d0*/  @!P6 FMUL R19, R19, R19 ;  /* 0x000000131313e220 */ /* 0x002fe20000400000 */
[----:B------:R-:W-:-:S06]  /*20e0*/  FSETP.GEU.AND P6, PT, R110, -126, PT ;  /* 0xc2fc00006e00780b */ /* 0x000fcc0003fce000 */
[----:B------:R-:W1:Y:S01]  /*20f0*/  MUFU.EX2 R96, R96 ;  /* 0x0000006000607308 */ /* 0x000e620000000800 */
[----:B--2---:R-:W-:Y:S01]  /*2100*/  @!P1 FMUL R22, R22, R22 ;  /* 0x0000001616169220 */ /* 0x004fe20000400000 */
[----:B------:R-:W-:-:S05]  /*2110*/  FSETP.GEU.AND P1, PT, R113, -126, PT ;  /* 0xc2fc00007100780b */ /* 0x000fca0003f2e000 */
[----:B------:R-:W-:Y:S01]  /*2120*/  @!P6 FMUL R110, R110, 0.5 ;  /* 0x3f0000006e6ee820 */ /* 0x000fe20000400000 */
[----:B------:R-:W2:Y:S01]  /*2130*/  MUFU.EX2 R104, R104 ;  /* 0x0000006800687308 */ /* 0x000ea20000000800 */
[----:B---3--:R-:W-:Y:S01]  /*2140*/  @!P2 FMUL R93, R93, R93 ;  /* 0x0000005d5d5da220 */ /* 0x008fe20000400000 */
[----:B------:R-:W-:-:S05]  /*2150*/  FSETP.GEU.AND P2, PT, R95, -126, PT ;  /* 0xc2fc00005f00780b */ /* 0x000fca0003f4e000 */
[----:B------:R-:W-:Y:S01]  /*2160*/  @!P1 FMUL R113, R113, 0.5 ;  /* 0x3f00000071719820 */ /* 0x000fe20000400000 */
[----:B------:R-:W3:Y:S01]  /*2170*/  MUFU.EX2 R115, R107 ;  /* 0x0000006b00737308 */ /* 0x000ee20000000800 */
[----:B-1----:R-:W-:Y:S01]  /*2180*/  @!P3 FMUL R96, R96, R96 ;  /* 0x000000606060b220 */ /* 0x002fe20000400000 */
[----:B------:R-:W-:-:S05]  /*2190*/  FSETP.GEU.AND P3, PT, R98, -126, PT ;  /* 0xc2fc00006200780b */ /* 0x000fca0003f6e000 */
[----:B------:R-:W-:Y:S01]  /*21a0*/  @!P2 FMUL R95, R95, 0.5 ;  /* 0x3f0000005f5fa820 */ /* 0x000fe20000400000 */
        /* <DEDUP_REMOVED lines=18> */
[----:B------:R-:W-:-:S03]  /*22d0*/  FSETP.GEU.AND P2, PT, R97, -126, PT ;  /* 0xc2fc00006100780b */ /* 0x000fc60003f4e000 */
[----:B------:R-:W-:Y:S02]  /*22e0*/  FADD R15, R15, R116 ;  /* 0x000000740f0f7221 */ /* 0x000fe40000000000 */
[----:B------:R-:W-:Y:S01]  /*22f0*/  @!P1 FMUL R92, R92, 0.5 ;  /* 0x3f0000005c5c9820 */ /* 0x000fe20000400000 */
[----:B------:R-:W3:Y:S01]  /*2300*/  MUFU.EX2 R110, R21 ;  /* 0x00000015006e7308 */ /* 0x000ee20000000800 */
[----:B-1----:R-:W-:Y:S01]  /*2310*/  @!P3 FMUL R113, R113, R113 ;  /* 0x000000717171b220 */ /* 0x002fe20000400000 */
[----:B------:R-:W-:-:S03]  /*2320*/  FSETP.GEU.AND P3, PT, R99, -126, PT ;  /* 0xc2fc00006300780b */ /* 0x000fc60003f6e000 */
[----:B------:R-:W-:Y:S02]  /*2330*/  FADD R18, R18, R113 ;  /* 0x0000007112127221 */ /* 0x000fe40000000000 */
[----:B------:R-:W-:Y:S01]  /*2340*/  @!P2 FMUL R97, R97, 0.5 ;  /* 0x3f0000006161a820 */ /* 0x000fe20000400000 */
[----:B------:R-:W1:Y:S01]  /*2350*/  MUFU.EX2 R107, R92 ;  /* 0x0000005c006b7308 */ /* 0x000e620000000800 */
[----:B--2---:R-:W-:Y:S01]  /*2360*/  @!P4 FMUL R118, R118, R118 ;  /* 0x000000767676c220 */ /* 0x004fe20000400000 */
[----:B------:R-:W-:-:S03]  /*2370*/  FSETP.GEU.AND P4, PT, R102, -126, PT ;  /* 0xc2fc00006600780b */ /* 0x000fc60003f8e000 */
[----:B------:R-:W-:Y:S02]  /*2380*/  FADD R17, R17, R118 ;  /* 0x0000007611117221 */ /* 0x000fe40000000000 */
        /* <DEDUP_REMOVED lines=8> */
[----:B------:R-:W-:-:S05]  /*2410*/  FSETP.GEU.AND P1, PT, R112, -126, PT ;  /* 0xc2fc00007000780b */ /* 0x000fca0003f2e000 */
[----:B------:R-:W-:Y:S01]  /*2420*/  @!P6 FMUL R109, R109, 0.5 ;  /* 0x3f0000006d6de820 */ /* 0x000fe20000400000 */
[----:B--2---:R-:W-:Y:S01]  /*2430*/  @!P5 FMUL R21, R21, R21 ;  /* 0x000000151515d220 */ /* 0x004fe20000400000 */
[----:B------:R-:W-:Y:S02]  /*2440*/  FSETP.GEU.AND P5, PT, R105, -126, PT ;  /* 0xc2fc00006900780b */ /* 0x000fe40003fae000 */
[----:B------:R-:W1:Y:S01]  /*2450*/  MUFU.EX2 R95, R109 ;  /* 0x0000006d005f7308 */ /* 0x000e620000000800 */
[----:B------:R-:W-:-:S03]  /*2460*/  FADD R20, R20, R21 ;  /* 0x0000001514147221 */ /* 0x000fc60000000000 */
[----:B------:R-:W-:Y:S01]  /*2470*/  @!P1 FMUL R112, R112, 0.5 ;  /* 0x3f00000070709820 */ /* 0x000fe20000400000 */
[----:B---3--:R-:W-:-:S03]  /*2480*/  @!P3 FMUL R99, R99, R99 ;  /* 0x000000636363b220 */ /* 0x008fc60000400000 */
[----:B------:R-:W2:Y:S03]  /*2490*/  MUFU.EX2 R92, R112 ;  /* 0x00000070005c7308 */ /* 0x000ea60000000800 */
[----:B------:R-:W-:Y:S01]  /*24a0*/  @!P5 FMUL R105, R105, 0.5 ;  /* 0x3f0000006969d820 */ /* 0x000fe20000400000 */
[----:B------:R-:W-:Y:S02]  /*24b0*/  WARPGROUP.DEPBAR.LE gsb0, 0x0 ;  /* 0x00008000000079c5 */ /* 0x000fe40000010000 */
[----:B------:R-:W-:Y:S01]  /*24c0*/  F2FP.F16.F32.PACK_AB R88, R22, R19 ;  /* 0x000000131658723e */ /* 0x000fe200000000ff */
[----:B-1----:R-:W-:Y:S01]  /*24d0*/  @!P6 FMUL R95, R95, R95 ;  /* 0x0000005f5f5fe220 */ /* 0x002fe20000400000 */
[----:B------:R-:W-:Y:S01]  /*24e0*/  F2FP.F16.F32.PACK_AB R90, R96, R93 ;  /* 0x0000005d605a723e */ /* 0x000fe200000000ff */
[----:B------:R-:W1:Y:S01]  /*24f0*/  MUFU.EX2 R112, R97 ;  /* 0x0000006100707308 */ /* 0x000e620000000800 */
[----:B------:R-:W-:-:S02]  /*2500*/  F2FP.F16.F32.PACK_AB R89, R115, R104 ;  /* 0x000000687359723e */ /* 0x000fc400000000ff */
[----:B------:R-:W-:Y:S02]  /*2510*/  F2FP.F16.F32.PACK_AB R91, R117, R114 ;  /* 0x00000072755b723e */ /* 0x000fe400000000ff */
[----:B------:R-:W-:Y:S01]  /*2520*/  FSETP.GEU.AND P6, PT, R23, -126, PT ;  /* 0xc2fc00001700780b */ /* 0x000fe20003fce000 */
[----:B--2---:R-:W-:Y:S01]  /*2530*/  @!P1 FMUL R92, R92, R92 ;  /* 0x0000005c5c5c9220 */ /* 0x004fe20000400000 */
[----:B------:R-:W-:Y:S01]  /*2540*/  WARPGROUP.ARRIVE ;  /* 0x00000000000079c5 */ /* 0x000fe20000000000 */
[----:B------:R-:W-:-:S05]  /*2550*/  FSETP.GEU.AND P1, PT, R94, -126, PT ;  /* 0xc2fc00005e00780b */ /* 0x000fca0003f2e000 */
[----:B------:R-:W-:Y:S01]  /*2560*/  HGMMA.64x128x16.F32 R24, R88, gdesc[UR4].tnspB, R24, gsb0 ;  /* 0x41e0000458187df0 */ /* 0x000fe20008000818 */
[----:B------:R-:W-:Y:S01]  /*2570*/  UIADD3 UR6, UR22, 0x500, URZ ;  /* 0x0000050016067890 */ /* 0x000fe2000fffe03f */
[----:B------:R-:W-:Y:S01]  /*2580*/  UMOV UR7, 0x40000040 ;  /* 0x4000004000077882 */ /* 0x000fe20000000000 */
[----:B-1----:R-:W-:Y:S02]  /*2590*/  @!P2 FMUL R112, R112, R112 ;  /* 0x000000707070a220 */ /* 0x002fe40000400000 */
[----:B------:R-:W-:-:S03]  /*25a0*/  @!P6 FMUL R23, R23, 0.5 ;  /* 0x3f0000001717e820 */ /* 0x000fc60000400000 */
[----:B------:R-:W-:Y:S01]  /*25b0*/  @!P1 FMUL R94, R94, 0.5 ;  /* 0x3f0000005e5e9820 */ /* 0x000fe20000400000 */
[----:B------:R-:W1:Y:S08]  /*25c0*/  MUFU.EX2 R106, R23 ;  /* 0x00000017006a7308 */ /* 0x000e700000000800 */
[----:B------:R-:W2:Y:S08]  /*25d0*/  MUFU.EX2 R103, R94 ;  /* 0x0000005e00677308 */ /* 0x000eb00000000800 */
[----:B------:R-:W3:Y:S01]  /*25e0*/  MUFU.EX2 R23, R102 ;  /* 0x0000006600177308 */ /* 0x000ee20000000800 */
[----:B-1----:R-:W-:Y:S01]  /*25f0*/  @!P6 FMUL R106, R106, R106 ;  /* 0x0000006a6a6ae220 */ /* 0x002fe20000400000 */
[----:B------:R-:W-:-:S06]  /*2600*/  FSETP.GEU.AND P6, PT, R108, -126, PT ;  /* 0xc2fc00006c00780b */ /* 0x000fcc0003fce000 */
[----:B------:R-:W1:Y:S01]  /*2610*/  MUFU.EX2 R94, R105 ;  /* 0x00000069005e7308 */ /* 0x000e620000000800 */
[----:B--2---:R-:W-:Y:S01]  /*2620*/  @!P1 FMUL R103, R103, R103 ;  /* 0x0000006767679220 */ /* 0x004fe20000400000 */
[----:B------:R-:W-:-:S03]  /*2630*/  FSETP.GEU.AND P1, PT, R111, -126, PT ;  /* 0xc2fc00006f00780b */ /* 0x000fc60003f2e000 */
[----:B------:R-:W-:Y:S02]  /*2640*/  FADD R22, R22, R103 ;  /* 0x0000006716167221 */ /* 0x000fe40000000000 */
[----:B------:R-:W-:Y:S01]  /*2650*/  @!P6 FMUL R108, R108, 0.5 ;  /* 0x3f0000006c6ce820 */ /* 0x000fe20000400000 */
[----:B---3--:R-:W-:-:S03]  /*2660*/  @!P4 FMUL R23, R23, R23 ;  /* 0x000000171717c220 */ /* 0x008fc60000400000 */
[----:B------:R-:W2:Y:S01]  /*2670*/  MUFU.EX2 R97, R108 ;  /* 0x0000006c00617308 */ /* 0x000ea20000000800 */
[----:B------:R-:W-:-:S03]  /*2680*/  FADD R104, R104, R23 ;  /* 0x0000001768687221 */ /* 0x000fc60000000000 */
[----:B------:R-:W-:Y:S01]  /*2690*/  @!P1 FMUL R111, R111, 0.5 ;  /* 0x3f0000006f6f9820 */ /* 0x000fe20000400000 */
[----:B-1----:R-:W-:Y:S01]  /*26a0*/  @!P5 FMUL R94, R94, R94 ;  /* 0x0000005e5e5ed220 */ /* 0x002fe20000400000 */
[----:B------:R-:W-:Y:S02]  /*26b0*/  FADD R17, R17, R104 ;  /* 0x0000006811117221 */ /* 0x000fe40000000000 */
[----:B------:R-:W1:Y:S01]  /*26c0*/  MUFU.EX2 R98, R111 ;  /* 0x0000006f00627308 */ /* 0x000e620000000800 */
[----:B------:R-:W-:-:S04]  /*26d0*/  FADD R115, R115, R94 ;  /* 0x0000005e73737221 */ /* 0x000fc80000000000 */
[----:B------:R-:W-:Y:S01]  /*26e0*/  FADD R20, R20, R115 ;  /* 0x0000007314147221 */ /* 0x000fe20000000000 */
[----:B--2---:R-:W-:-:S04]  /*26f0*/  @!P6 FMUL R97, R97, R97 ;  /* 0x000000616161e220 */ /* 0x004fc80000400000 */
[----:B------:R-:W-:Y:S01]  /*2700*/  FADD R114, R114, R97 ;  /* 0x0000006172727221 */ /* 0x000fe20000000000 */
[----:B-1----:R-:W-:Y:S01]  /*2710*/  @!P1 FMUL R98, R98, R98 ;  /* 0x0000006262629220 */ /* 0x002fe20000400000 */
[----:B------:R-:W-:-:S03]  /*2720*/  ISETP.GE.AND P1, PT, R11, 0x41, PT ;  /* 0x000000410b00780c */ /* 0x000fc60003f26270 */
[----:B------:R-:W-:Y:S01]  /*2730*/  FADD R117, R117, R98 ;  /* 0x0000006275757221 */ /* 0x000fe20000000000 */
[----:B------:R-:W-:Y:S02]  /*2740*/  WARPGROUP.DEPBAR.LE gsb0, 0x0 ;  /* 0x00008000000079c5 */ /* 0x000fe40000010000 */
[----:B------:R-:W-:Y:S01]  /*2750*/  F2FP.F16.F32.PACK_AB R88, R107, R110 ;  /* 0x0000006e6b58723e */ /* 0x000fe200000000ff */
[----:B------:R-:W-:Y:S01]  /*2760*/  FADD R107, R14, R107 ;  /* 0x0000006b0e6b7221 */ /* 0x000fe20000000000 */
[----:B------:R-:W-:Y:S02]  /*2770*/  F2FP.F16.F32.PACK_AB R90, R113, R116 ;  /* 0x00000074715a723e */ /* 0x000fe400000000ff */
[----:B------:R-:W-:Y:S01]  /*2780*/  F2FP.F16.F32.PACK_AB R89, R21, R118 ;  /* 0x000000761559723e */ /* 0x000fe200000000ff */
[----:B------:R-:W-:Y:S01]  /*2790*/  FADD R22, R107, R22 ;  /* 0x000000166b167221 */ /* 0x000fe20000000000 */
[----:B------:R-:W-:Y:S01]  /*27a0*/  F2FP.F16.F32.PACK_AB R91, R92, R95 ;  /* 0x0000005f5c5b723e */ /* 0x000fe200000000ff */
[----:B------:R-:W-:Y:S01]  /*27b0*/  FADD R95, R100, R95 ;  /* 0x0000005f645f7221 */ /* 0x000fe20000000000 */
[----:B------:R-:W-:Y:S01]  /*27c0*/  FADD R92, R101, R92 ;  /* 0x0000005c655c7221 */ /* 0x000fe20000000000 */
[----:B------:R-:W-:Y:S01]  /*27d0*/  IADD3 R14, R2, 0x14020, RZ ;  /* 0x00014020020e7810 */ /* 0x000fe20007ffe0ff */
[----:B------:R-:W-:Y:S01]  /*27e0*/  WARPGROUP.ARRIVE ;  /* 0x00000000000079c5 */ /* 0x000fe20000000000 */
[----:B------:R-:W-:Y:S01]  /*27f0*/  FADD R114, R95, R114 ;  /* 0x000000725f727221 */ /* 0x000fe20000000000 */
[----:B------:R-:W-:Y:S01]  /*2800*/  FADD R117, R92, R117 ;  /* 0x000000755c757221 */ /* 0x000fe20000000000 */
[----:B------:R-:W-:-:S02]  /*2810*/  PRMT R11, RZ, 0x654, R14 ;  /* 0x00000654ff0b7816 */ /* 0x000fc4000000000e */
[----:B------:R-:W-:Y:S01]  /*2820*/  FADD R114, R17, R114 ;  /* 0x0000007211727221 */ /* 0x000fe20000000000 */
[----:B------:R-:W-:Y:S01]  /*2830*/  HGMMA.64x128x16.F32 R24, R88, gdesc[UR4].tnspB, R24, gsb0 ;  /* 0x41e0000458187df0 */ /* 0x000fe20008000818 */
[----:B------:R-:W-:Y:S01]  /*2840*/  UIADD3 UR6, UR22, 0x580, URZ ;  /* 0x0000058016067890 */ /* 0x000fe2000fffe03f */
[----:B------:R-:W-:Y:S01]  /*2850*/  FADD R117, R20, R117 ;  /* 0x0000007514757221 */ /* 0x000fe20000000000 */
[----:B------:R-:W-:Y:S01]  /*2860*/  UMOV UR7, 0x40000040 ;  /* 0x4000004000077882 */ /* 0x000fe20000000000 */
[----:B------:R-:W-:Y:S02]  /*2870*/  WARPGROUP.DEPBAR.LE gsb0, 0x0 ;  /* 0x00008000000079c5 */ /* 0x000fe40000010000 */
[----:B------:R-:W-:Y:S01]  /*2880*/  F2FP.F16.F32.PACK_AB R88, R103, R106 ;  /* 0x0000006a6758723e */ /* 0x000fe200000000ff */
[----:B------:R-:W-:Y:S01]  /*2890*/  FADD R106, R19, R106 ;  /* 0x0000006a136a7221 */ /* 0x000fe20000000000 */
[----:B------:R-:W-:Y:S01]  /*28a0*/  F2FP.F16.F32.PACK_AB R90, R99, R112 ;  /* 0x00000070635a723e */ /* 0x000fe200000000ff */
[----:B------:R-:W-:Y:S01]  /*28b0*/  FADD R112, R93, R112 ;  /* 0x000000705d707221 */ /* 0x000fe20000000000 */
[----:B------:R-:W-:Y:S01]  /*28c0*/  F2FP.F16.F32.PACK_AB R89, R94, R23 ;  /* 0x000000175e59723e */ /* 0x000fe200000000ff */
[----:B------:R-:W-:Y:S01]  /*28d0*/  FADD R99, R96, R99 ;  /* 0x0000006360637221 */ /* 0x000fe20000000000 */
[----:B------:R-:W-:Y:S01]  /*28e0*/  F2FP.F16.F32.PACK_AB R91, R98, R97 ;  /* 0x00000061625b723e */ /* 0x000fe200000000ff */
[----:B------:R-:W-:Y:S01]  /*28f0*/  FADD R13, R13, R106 ;  /* 0x0000006a0d0d7221 */ /* 0x000fe20000000000 */
[----:B------:R-:W-:Y:S01]  /*2900*/  FADD R112, R15, R112 ;  /* 0x000000700f707221 */ /* 0x000fe20000000000 */
[----:B------:R-:W-:Y:S01]  /*2910*/  FADD R99, R18, R99 ;  /* 0x0000006312637221 */ /* 0x000fe20000000000 */
[----:B------:R-:W-:Y:S01]  /*2920*/  WARPGROUP.ARRIVE ;  /* 0x00000000000079c5 */ /* 0x000fe20000000000 */
[----:B------:R-:W-:Y:S01]  /*2930*/  FADD R15, R114, R117 ;  /* 0x00000075720f7221 */ /* 0x000fe20000000000 */
[----:B------:R-:W-:Y:S01]  /*2940*/  FADD R13, R13, R112 ;  /* 0x000000700d0d7221 */ /* 0x000fe20000000000 */
[----:B------:R-:W-:-:S03]  /*2950*/  FADD R22, R22, R99 ;  /* 0x0000006316167221 */ /* 0x000fc60000000000 */
[----:B------:R-:W-:Y:S01]  /*2960*/  HGMMA.64x128x16.F32 R24, R88, gdesc[UR4].tnspB, R24, gsb0 ;  /* 0x41e0000458187df0 */ /* 0x000fe20008000818 */
[----:B------:R-:W-:Y:S02]  /*2970*/  FADD R17, R13, R22 ;  /* 0x000000160d117221 */ /* 0x000fe40000000000 */
[----:B------:R-:W-:Y:S02]  /*2980*/  WARPGROUP.DEPBAR.LE gsb0, 0x0 ;  /* 0x00008000000079c5 */ /* 0x000fe40000010000 */
[----:B------:R1:W-:Y:S01]  /*2990*/  SYNCS.ARRIVE.TRANS64.RED.A1T0 RZ, [R11+URZ], RZ ;  /* 0x000000ff0bff79a7 */ /* 0x0003e2000810043f */
[----:B------:R-:W-:Y:S05]  /*29a0*/  @!P1 BRA `(.L_x_24) ;  /* 0x0000002000989947 */ /* 0x000fea0003800000 */
[----:B------:R-:W-:Y:S01]  /*29b0*/  LOP3.LUT R10, R10, 0x1f, RZ, 0xc0, !PT ;  /* 0x0000001f0a0a7812 */ /* 0x000fe200078ec0ff */
[----:B-1----:R-:W-:Y:S01]  /*29c0*/  IMAD.MOV.U32 R11, RZ, RZ, 0x1 ;  /* 0x00000001ff0b7424 */ /* 0x002fe200078e00ff */
[----:B------:R-:W-:Y:S01]  /*29d0*/  MOV R23, R0 ;  /* 0x0000000000177202 */ /* 0x000fe20000000f00 */
[----:B------:R-:W-:Y:S01]  /*29e0*/  ULDC.64 UR38, c[0x0][0x198] ;  /* 0x0000660000267ab9 */ /* 0x000fe20000000a00 */
[----:B------:R-:W-:Y:S01]  /*29f0*/  MOV R121, R9 ;  /* 0x0000000900797202 */ /* 0x000fe20000000f00 */
[----:B------:R-:W-:Y:S01]  /*2a00*/  ULDC UR15, c[0x0][0x604] ;  /* 0x00018100000f7ab9 */ /* 0x000fe20000000800 */
[----:B------:R-:W-:-:S07]  /*2a10*/  MOV R13, 0x2 ;  /* 0x00000002000d7802 */ /* 0x000fce0000000f00 */
.L_x_37:
[----:B------:R-:W-:Y:S01]  /*2a20*/  LEA R9, R13, R2, 0x3 ;  /* 0x000000020d097211 */ /* 0x000fe200078e18ff */
[----:B------:R-:W-:Y:S05]  /*2a30*/  YIELD ;  /* 0x0000000000007946 */ /* 0x000fea0003800000 */
[----:B------:R-:W-:-:S04]  /*2a40*/  SHF.L.U32 R0, R3, 0x1f, RZ ;  /* 0x0000001f03007819 */ /* 0x000fc800000006ff */
[----:B------:R-:W1:Y:S02]  /*2a50*/  SYNCS.PHASECHK.TRANS64.TRYWAIT P1, [R9+URZ+0x14000], R0 ;  /* 0x01400000090075a7 */ /* 0x000e64000802017f */
[----:B-1----:R-:W-:Y:S05]  /*2a60*/  @!P1 BRA `(.L_x_25) ;  /* 0x0000003c00d49947 */ /* 0x002fea0003800000 */
.L_x_71:
[----:B------:R-:W-:Y:S05]  /*2a70*/  WARPSYNC.ALL ;  /* 0x0000000000007948 */ /* 0x000fea0003800000 */
[----:B------:R-:W-:Y:S01]  /*2a80*/  LEA R20, R13, UR14, 0xa ;  /* 0x0000000e0d147c11 */ /* 0x000fe2000f8e50ff */
[----:B------:R-:W-:Y:S01]  /*2a90*/  WARPGROUP.ARRIVE ;  /* 0x00000000000079c5 */ /* 0x000fe20000000000 */
[----:B------:R-:W-:Y:S02]  /*2aa0*/  MOV R21, 0x40000040 ;  /* 0x4000004000157802 */ /* 0x000fe40000000f00 */
[C---:B------:R-:W-:Y:S01]  /*2ab0*/  R2UR UR58, R20.reuse ;  /* 0x00000000143a72ca */ /* 0x040fe200000e0000 */
[----:B------:R-:W-:Y:S01]  /*2ac0*/  VIADD R18, R20, 0x2 ;  /* 0x0000000214127836 */ /* 0x000fe20000000000 */
[----:B------:R-:W-:-:S02]  /*2ad0*/  R2UR UR59, R21 ;  /* 0x00000000153b72ca */ /* 0x000fc400000e0000 */
[----:B------:R-:W-:Y:S02]  /*2ae0*/  MOV R19, 0x40000040 ;  /* 0x4000004000137802 */ /* 0x000fe40000000f00 */
[----:B------:R-:W-:Y:S02]  /*2af0*/  R2UR UR54, R18 ;  /* 0x00000000123672ca */ /* 0x000fe400000e0000 */
[----:B------:R-:W-:Y:S02]  /*2b00*/  R2UR UR55, R19 ;  /* 0x00000000133772ca */ /* 0x000fe400000e0000 */
[----:B------:R-:W-:Y:S02]  /*2b10*/  IADD3 R18, R20, 0x4, RZ ;  /* 0x0000000414127810 */ /* 0x000fe40007ffe0ff */
[----:B------:R-:W-:Y:S02]  /*2b20*/  MOV R19, 0x40000040 ;  /* 0x4000004000137802 */ /* 0x000fe40000000f00 */
[----:B------:R-:W-:Y:S01]  /*2b30*/  R2UR UR6, R18 ;  /* 0x00000000120672ca */ /* 0x000fe200000e0000 */
[----:B------:R-:W-:Y:S01]  /*2b40*/  HGMMA.64x64x16.F32 R88, gdesc[UR56], RZ, !UPT, gsb0 ;  /* 0x00e00000385879f0 */ /* 0x000fe2000c0008ff */
[----:B------:R-:W-:Y:S01]  /*2b50*/  R2UR UR7, R19 ;  /* 0x00000000130772ca */ /* 0x000fe200000e0000 */
[----:B------:R-:W-:Y:S01]  /*2b60*/  VIADD R18, R20, 0x6 ;  /* 0x0000000614127836 */ /* 0x000fe20000000000 */
[----:B------:R-:W-:-:S02]  /*2b70*/  MOV R19, 0x40000040 ;  /* 0x4000004000137802 */ /* 0x000fc40000000f00 */
[----:B------:R-:W-:Y:S02]  /*2b80*/  MOV R21, 0x40000040 ;  /* 0x4000004000157802 */ /* 0x000fe40000000f00 */
[----:B------:R-:W-:Y:S02]  /*2b90*/  R2UR UR26, R18 ;  /* 0x00000000121a72ca */ /* 0x000fe400000e0000 */
[----:B------:R-:W-:Y:S02]  /*2ba0*/  R2UR UR27, R19 ;  /* 0x00000000131b72ca */ /* 0x000fe400000e0000 */
[----:B------:R-:W-:Y:S02]  /*2bb0*/  IADD3 R18, R20, 0x200, RZ ;  /* 0x0000020014127810 */ /* 0x000fe40007ffe0ff */
[----:B------:R-:W-:Y:S02]  /*2bc0*/  MOV R19, 0x40000040 ;  /* 0x4000004000137802 */ /* 0x000fe40000000f00 */
[----:B------:R-:W-:Y:S01]  /*2bd0*/  R2UR UR30, R18 ;  /* 0x00000000121e72ca */ /* 0x000fe200000e0000 */
[----:B------:R-:W-:Y:S01]  /*2be0*/  VIADD R18, R20, 0x202 ;  /* 0x0000020214127836 */ /* 0x000fe20000000000 */
[----:B------:R-:W-:-:S02]  /*2bf0*/  R2UR UR31, R19 ;  /* 0x00000000131f72ca */ /* 0x000fc400000e0000 */
[----:B------:R-:W-:Y:S02]  /*2c00*/  MOV R19, 0x40000040 ;  /* 0x4000004000137802 */ /* 0x000fe40000000f00 */
[----:B------:R-:W-:Y:S02]  /*2c10*/  R2UR UR42, R18 ;  /* 0x00000000122a72ca */ /* 0x000fe400000e0000 */
[----:B------:R-:W-:Y:S02]  /*2c20*/  R2UR UR43, R19 ;  /* 0x00000000132b72ca */ /* 0x000fe400000e0000 */
[C---:B------:R-:W-:Y:S01]  /*2c30*/  IADD3 R18, R20.reuse, 0x204, RZ ;  /* 0x0000020414127810 */ /* 0x040fe20007ffe0ff */
[----:B------:R-:W-:Y:S01]  /*2c40*/  VIADD R20, R20, 0x206 ;  /* 0x0000020614147836 */ /* 0x000fe20000000000 */
[----:B------:R-:W-:Y:S02]  /*2c50*/  MOV R19, 0x40000040 ;  /* 0x4000004000137802 */ /* 0x000fe40000000f00 */
[----:B------:R-:W-:-:S02]  /*2c60*/  R2UR UR46, R18 ;  /* 0x00000000122e72ca */ /* 0x000fc400000e0000 */
[----:B------:R-:W-:Y:S02]  /*2c70*/  R2UR UR47, R19 ;  /* 0x00000000132f72ca */ /* 0x000fe400000e0000 */
[----:B------:R-:W-:Y:S02]  /*2c80*/  R2UR UR50, R20 ;  /* 0x00000000143272ca */ /* 0x000fe400000e0000 */
[----:B------:R-:W-:Y:S02]  /*2c90*/  R2UR UR51, R21 ;  /* 0x00000000153372ca */ /* 0x000fe400000e0000 */
[----:B------:R-:W-:Y:S01]  /*2ca0*/  ISETP.NE.AND P1, PT, R8, RZ, PT ;  /* 0x000000ff0800720c */ /* 0x000fe20003f25270 */
        /* <DEDUP_REMOVED lines=22> */
[----:B------:R-:W-:Y:S05]  /*2e10*/  @P1 BRA `(.L_x_26) ;  /* 0x0000000000a01947 */ /* 0x000fea0003800000 */
[----:B------:R-:W-:-:S13]  /*2e20*/  ISETP.LT.OR P2, PT, R6, 0x1, !P0 ;  /* 0x000000010600780c */ /* 0x000fda0004741670 */
[----:B------:R-:W-:Y:S05]  /*2e30*/  @P2 BRA `(.L_x_27) ;  /* 0x0000000000942947 */ /* 0x000fea0003800000 */
[----:B-1----:R-:W-:Y:S02]  /*2e40*/  LEA R0, R5, R2, 0x3 ;  /* 0x0000000205007211 */ /* 0x002fe400078e18ff */
[----:B------:R-:W-:Y:S02]  /*2e50*/  SHF.L.U32 R9, R4, 0x1f, RZ ;  /* 0x0000001f04097819 */ /* 0x000fe400000006ff */
[----:B------:R-:W-:Y:S02]  /*2e60*/  ISETP.NE.AND P3, PT, R16, RZ, PT ;  /* 0x000000ff1000720c */ /* 0x000fe40003f65270 */
[----:B------:R-:W1:Y:S02]  /*2e70*/  SYNCS.PHASECHK.TRANS64.TRYWAIT P2, [R0+URZ+0x14020], R9 ;  /* 0x01402009000075a7 */ /* 0x000e64000804017f */
[----:B-1----:R-:W-:Y:S09]  /*2e80*/  @!P2 BRA `(.L_x_28) ;  /* 0x0000003800e0a947 */ /* 0x002ff20003800000 */
.L_x_72:
[----:B------:R-:W-:Y:S05]  /*2e90*/  @P3 BRA `(.L_x_29) ;  /* 0x0000000000143947 */ /* 0x000fea0003800000 */
[----:B------:R-:W-:Y:S02]  /*2ea0*/  ISETP.NE.AND P2, PT, R10, RZ, PT ;  /* 0x000000ff0a00720c */ /* 0x000fe40003f45270 */
[----:B-1----:R-:W-:-:S04]  /*2eb0*/  MOV R9, 0x4000 ;  /* 0x0000400000097802 */ /* 0x002fc80000000f00 */
[----:B------:R2:W-:Y:S07]  /*2ec0*/  SYNCS.ARRIVE.TRANS64 RZ, [R0+URZ+0x14000], R9 ;  /* 0x0140000900ff79a7 */ /* 0x0005ee000800003f */
[----:B------:R-:W-:Y:S05]  /*2ed0*/  @!P2 BRA `(.L_x_29) ;  /* 0x000000000004a947 */ /* 0x000fea0003800000 */
[----:B------:R-:W-:Y:S01]  /*2ee0*/  BPT.TRAP 0x1 ;  /* 0x000000040000795c */ /* 0x000fe20000300000 */
.L_x_29:
[----:B-12---:R-:W-:Y:S01]  /*2ef0*/  IMAD R9, R5, 0x4000, R2 ;  /* 0x0000400005097824 */ /* 0x006fe200078e0202 */
[----:B------:R-:W-:Y:S01]  /*2f00*/  R2UR UR35, R7 ;  /* 0x00000000072372ca */ /* 0x000fe200000e0000 */
[----:B------:R-:W-:Y:S01]  /*2f10*/  UIADD3 UR6, UP0, UR38, 0x1f0, URZ ;  /* 0x000001f026067890 */ /* 0x000fe2000ff1e03f */
[----:B------:R-:W-:Y:S01]  /*2f20*/  R2UR UR33, R0 ;  /* 0x00000000002172ca */ /* 0x000fe200000e0000 */
[----:B------:R-:W-:Y:S01]  /*2f30*/  UMOV UR16, 0x0 ;  /* 0x0000000000107882 */ /* 0x000fe20000000000 */
[----:B------:R-:W-:Y:S01]  /*2f40*/  R2UR UR8, R9 ;  /* 0x00000000090872ca */ /* 0x000fe200000e0000 */
[----:B------:R-:W-:Y:S01]  /*2f50*/  UIADD3.X UR7, URZ, UR39, URZ, UP0, !UPT ;  /* 0x000000273f077290 */ /* 0x000fe200087fe43f */
[----:B------:R-:W-:Y:S01]  /*2f60*/  IADD3 R5, R5, 0x1, RZ ;  /* 0x0000000105057810 */ /* 0x000fe20007ffe0ff */
[----:B------:R-:W-:Y:S01]  /*2f70*/  UMOV UR17, 0x10000000 ;  /* 0x1000000000117882 */ /* 0x000fe20000000000 */
[----:B------:R-:W-:Y:S01]  /*2f80*/  UMOV UR34, URZ ;  /* 0x0000003f00227c82 */ /* 0x000fe20008000000 */
[----:B------:R-:W-:Y:S01]  /*2f90*/  UMOV UR10, 0x40 ;  /* 0x00000040000a7882 */ /* 0x000fe20000000000 */
[----:B------:R-:W-:Y:S01]  /*2fa0*/  UMOV UR12, UR36 ;  /* 0x00000024000c7c82 */ /* 0x000fe20008000000 */
[----:B------:R-:W-:Y:S01]  /*2fb0*/  UMOV UR13, UR37 ;  /* 0x00000025000d7c82 */ /* 0x000fe20008000000 */
[----:B------:R-:W-:Y:S01]  /*2fc0*/  ISETP.NE.AND P2, PT, R5, 0x4, PT ;  /* 0x000000040500780c */ /* 0x000fe20003f45270 */
[----:B------:R-:W-:-:S02]  /*2fd0*/  USHF.L.U32 UR35, UR35, 0x6, URZ ;  /* 0x0000000623237899 */ /* 0x000fc4000800063f */
[----:B------:R-:W-:Y:S01]  /*2fe0*/  UIADD3 UR33, UR33, 0x14000, URZ ;  /* 0x0001400021217890 */ /* 0x000fe2000fffe03f */
[----:B------:R-:W-:Y:S01]  /*2ff0*/  SEL R9, RZ, 0x1, P2 ;  /* 0x00000001ff097807 */ /* 0x000fe20001000000 */
[----:B------:R-:W-:Y:S01]  /*3000*/  UIADD3 UR32, UR8, 0x4000, URZ ;  /* 0x0000400008207890 */ /* 0x000fe2000fffe03f */
[----:B------:R-:W-:Y:S01]  /*3010*/  SEL R5, R5, RZ, P2 ;  /* 0x000000ff05057207 */ /* 0x000fe20001000000 */
[----:B------:R-:W-:Y:S01]  /*3020*/  UIADD3 UR8, UR8, 0x6000, URZ ;  /* 0x0000600008087890 */ /* 0x000fe2000fffe03f */
[----:B------:R-:W-:Y:S01]  /*3030*/  LOP3.LUT R4, R4, R9, RZ, 0x3c, !PT ;  /* 0x0000000904047212 */ /* 0x000fe200078e3cff */
[----:B------:R-:W-:Y:S01]  /*3040*/  UMOV UR11, UR35 ;  /* 0x00000023000b7c82 */ /* 0x000fe20008000000 */
[----:B------:R-:W-:-:S04]  /*3050*/  UMOV UR9, UR33 ;  /* 0x0000002100097c82 */ /* 0x000fc80008000000 */
[----:B------:R2:W-:Y:S02]  /*3060*/  UTMALDG.4D [UR32], [UR6], desc[UR16] ;  /* 0x00001020060075b4 */ /* 0x0005e40008019000 */
[----:B------:R2:W-:Y:S02]  /*3070*/  UTMALDG.4D [UR8], [UR6], desc[UR16] ;  /* 0x00001008060075b4 */ /* 0x0005e40008019000 */
[----:B--2---:R-:W-:Y:S01]  /*3080*/  NOP ;  /* 0x0000000000007918 */ /* 0x004fe20000000000 */
.L_x_27:
[----:B------:R-:W-:-:S07]  /*3090*/  IADD3 R6, R6, -0x1, RZ ;  /* 0xffffffff06067810 */ /* 0x000fce0007ffe0ff */
.L_x_26:
[----:B------:R-:W-:Y:S01]  /*30a0*/  IADD3 R13, R13, 0x1, RZ ;  /* 0x000000010d0d7810 */ /* 0x000fe20007ffe0ff */
[----:B------:R-:W-:Y:S05]  /*30b0*/  WARPSYNC.ALL ;  /* 0x0000000000007948 */ /* 0x000fea0003800000 */
[----:B------:R-:W-:-:S04]  /*30c0*/  ISETP.NE.AND P2, PT, R13, 0x4, PT ;  /* 0x000000040d00780c */ /* 0x000fc80003f45270 */
[----:B-1----:R-:W-:Y:S02]  /*30d0*/  SEL R0, RZ, 0x1, P2 ;  /* 0x00000001ff007807 */ /* 0x002fe40001000000 */
[----:B------:R-:W-:Y:S02]  /*30e0*/  SEL R13, R13, RZ, P2 ;  /* 0x000000ff0d0d7207 */ /* 0x000fe40001000000 */
[----:B------:R-:W-:Y:S02]  /*30f0*/  LOP3.LUT R3, R3, R0, RZ, 0x3c, !PT ;  /* 0x0000000003037212 */ /* 0x000fe400078e3cff */
[----:B------:R-:W-:Y:S01]  /*3100*/  FMNMX R0, R88, R23, !PT ;  /* 0x0000001758007209 */ /* 0x000fe20007800000 */
[----:B------:R-:W-:Y:S01]  /*3110*/  IMAD R123, R11, 0x8, R14 ;  /* 0x000000080b7b7824 */ /* 0x000fe200078e020e */
[----:B------:R-:W-:Y:S01]  /*3120*/  FMNMX R18, R90, R121, !PT ;  /* 0x000000795a127209 */ /* 0x000fe20007800000 */
[----:B------:R-:W-:Y:S01]  /*3130*/  BSSY B0, `(.L_x_30) ;  /* 0x0000042000007945 */ /* 0x000fe20003800000 */
        /* <DEDUP_REMOVED lines=30> */
[----:B------:R-:W-:Y:S01]  /*3320*/  PRMT R123, RZ, 0x654, R123 ;  /* 0x00000654ff7b7816 */ /* 0x000fe2000000007b */
[----:B------:R-:W1:Y:S01]  /*3330*/  SHFL.BFLY PT, R9, R18, 0x1, 0x1f ;  /* 0x0c201f0012097f89 */ /* 0x000e6200000e0000 */
[----:B------:R-:W-:-:S02]  /*3340*/  SHF.L.U32 R22, R3, 0x1f, RZ ;  /* 0x0000001f03167819 */ /* 0x000fc400000006ff */
[----:B------:R2:W-:Y:S01]  /*3350*/  SYNCS.ARRIVE.TRANS64.RED.A1T0 RZ, [R123+URZ], RZ ;  /* 0x000000ff7bff79a7 */ /* 0x0005e2000810043f */
[----:B------:R-:W3:Y:S01]  /*3360*/  SHFL.BFLY PT, R19, R20, 0x1, 0x1f ;  /* 0x0c201f0014137f89 */ /* 0x000ee200000e0000 */
[----:B-1----:R-:W-:Y:S02]  /*3370*/  FMNMX R21, R18, R9, !PT ;  /* 0x0000000912157209 */ /* 0x002fe40007800000 */
[----:B---3--:R-:W-:-:S03]  /*3380*/  FMNMX R122, R20, R19, !PT ;  /* 0x00000013147a7209 */ /* 0x008fc60007800000 */
[----:B------:R-:W1:Y:S01]  /*3390*/  SHFL.BFLY PT, R0, R21, 0x2, 0x1f ;  /* 0x0c401f0015007f89 */ /* 0x000e6200000e0000 */
[----:B------:R-:W-:-:S03]  /*33a0*/  LEA R19, R13, R2, 0x3 ;  /* 0x000000020d137211 */ /* 0x000fc600078e18ff */
[----:B------:R-:W3:Y:S01]  /*33b0*/  SHFL.BFLY PT, R9, R122, 0x2, 0x1f ;  /* 0x0c401f007a097f89 */ /* 0x000ee200000e0000 */
[----:B------:R-:W4:Y:S01]  /*33c0*/  SYNCS.PHASECHK.TRANS64.TRYWAIT P4, [R19+URZ+0x14000], R22 ;  /* 0x01400016130075a7 */ /* 0x000f22000808017f */
[----:B-1----:R-:W-:Y:S02]  /*33d0*/  FMNMX R0, R21, R0, !PT ;  /* 0x0000000015007209 */ /* 0x002fe40007800000 */
[----:B---3--:R-:W-:Y:S02]  /*33e0*/  FMNMX R9, R122, R9, !PT ;  /* 0x000000097a097209 */ /* 0x008fe40007800000 */
[C---:B------:R-:W-:Y:S02]  /*33f0*/  FSETP.NEU.AND P2, PT, R0.reuse, -INF , PT ;  /* 0xff8000000000780b */ /* 0x040fe40003f4d000 */
[----:B------:R-:W-:Y:S02]  /*3400*/  FSETP.NEU.AND P3, PT, R9, -INF , PT ;  /* 0xff8000000900780b */ /* 0x000fe40003f6d000 */
[----:B------:R-:W-:-:S02]  /*3410*/  FSEL R120, R0, RZ, P2 ;  /* 0x000000ff00787208 */ /* 0x000fc40001000000 */
[----:B------:R-:W-:-:S03]  /*3420*/  FSEL R124, R9, RZ, P3 ;  /* 0x000000ff097c7208 */ /* 0x000fc60001800000 */
[----:B------:R-:W-:Y:S02]  /*3430*/  FADD R18, -R120, R23 ;  /* 0x0000001778127221 */ /* 0x000fe40000000100 */
[C---:B------:R-:W-:Y:S01]  /*3440*/  FADD R20, -R124.reuse, R121 ;  /* 0x000000797c147221 */ /* 0x040fe20000000100 */
[----:B------:R-:W-:Y:S01]  /*3450*/  FMUL R21, R124, UR15 ;  /* 0x0000000f7c157c20 */ /* 0x000fe20008400000 */
[----:B------:R-:W-:Y:S02]  /*3460*/  FMUL R18, R18, UR15 ;  /* 0x0000000f12127c20 */ /* 0x000fe40008400000 */
[----:B------:R-:W-:Y:S01]  /*3470*/  FMUL R20, R20, UR15 ;  /* 0x0000000f14147c20 */ /* 0x000fe20008400000 */
[--C-:B------:R-:W-:Y:S01]  /*3480*/  FFMA R90, R90, UR15, -R21.reuse ;  /* 0x0000000f5a5a7c23 */ /* 0x100fe20008000815 */
[--C-:B------:R-:W-:Y:S01]  /*3490*/  FFMA R91, R91, UR15, -R21.reuse ;  /* 0x0000000f5b5b7c23 */ /* 0x100fe20008000815 */
[----:B------:R-:W-:Y:S01]  /*34a0*/  FSETP.GEU.AND P5, PT, R18, -126, PT ;  /* 0xc2fc00001200780b */ /* 0x000fe20003fae000 */
[----:B------:R-:W-:Y:S01]  /*34b0*/  FFMA R23, R94, UR15, -R21 ;  /* 0x0000000f5e177c23 */ /* 0x000fe20008000815 */
[----:B------:R-:W-:-:S02]  /*34c0*/  FSETP.GEU.AND P6, PT, R20, -126, PT ;  /* 0xc2fc00001400780b */ /* 0x000fc40003fce000 */
[----:B------:R-:W-:Y:S02]  /*34d0*/  FSETP.GEU.AND P2, PT, R90, -126, PT ;  /* 0xc2fc00005a00780b */ /* 0x000fe40003f4e000 */
[----:B------:R-:W-:-:S07]  /*34e0*/  FSETP.GEU.AND P3, PT, R91, -126, PT ;  /* 0xc2fc00005b00780b */ /* 0x000fce0003f6e000 */
[----:B------:R-:W-:Y:S02]  /*34f0*/  @!P5 FMUL R18, R18, 0.5 ;  /* 0x3f0000001212d820 */ /* 0x000fe40000400000 */
[----:B------:R-:W-:Y:S02]  /*3500*/  @!P6 FMUL R20, R20, 0.5 ;  /* 0x3f0000001414e820 */ /* 0x000fe40000400000 */
[----:B------:R-:W-:Y:S02]  /*3510*/  @!P2 FMUL R90, R90, 0.5 ;  /* 0x3f0000005a5aa820 */ /* 0x000fe40000400000 */
[----:B------:R-:W1:Y:S08]  /*3520*/  MUFU.EX2 R18, R18 ;  /* 0x0000001200127308 */ /* 0x000e700000000800 */
[----:B------:R-:W3:Y:S01]  /*3530*/  MUFU.EX2 R20, R20 ;  /* 0x0000001400147308 */ /* 0x000ee20000000800 */
[----:B--2-4-:R-:W-:Y:S05]  /*3540*/  @!P4 BRA `(.L_x_31) ;  /* 0x000000340044c947 */ /* 0x014fea0003800000 */
.L_x_73:
[----:B------:R-:W-:Y:S05]  /*3550*/  BSYNC B0 ;  /* 0x0000000000007941 */ /* 0x000fea0003800000 */
.L_x_30:
[----:B------:R-:W-:Y:S01]  /*3560*/  FSETP.GEU.AND P4, PT, R23, -126, PT ;  /* 0xc2fc00001700780b */ /* 0x000fe20003f8e000 */
[----:B------:R-:W-:Y:S01]  /*3570*/  @!P3 FMUL R91, R91, 0.5 ;  /* 0x3f0000005b5bb820 */ /* 0x000fe20000400000 */
[----:B--2---:R2:W4:Y:S01]  /*3580*/  MUFU.EX2 R19, R90 ;  /* 0x0000005a00137308 */ /* 0x0045220000000800 */
[----:B------:R-:W-:Y:S01]  /*3590*/  FMUL R120, R120, UR15 ;  /* 0x0000000f78787c20 */ /* 0x000fe20008400000 */
[--C-:B------:R-:W-:Y:S01]  /*35a0*/  FFMA R94, R95, UR15, -R21.reuse ;  /* 0x0000000f5f5e7c23 */ /* 0x100fe20008000815 */
[----:B-1----:R-:W-:Y:S01]  /*35b0*/  @!P5 FMUL R18, R18, R18 ;  /* 0x000000121212d220 */ /* 0x002fe20000400000 */
[----:B---3--:R-:W-:Y:S01]  /*35c0*/  @!P6 FMUL R20, R20, R20 ;  /* 0x000000141414e220 */ /* 0x008fe20000400000 */
[--C-:B------:R-:W-:Y:S01]  /*35d0*/  FFMA R88, R88, UR15, -R120.reuse ;  /* 0x0000000f58587c23 */ /* 0x100fe20008000878 */
[--C-:B------:R-:W-:Y:S01]  /*35e0*/  FFMA R89, R89, UR15, -R120.reuse ;  /* 0x0000000f59597c23 */ /* 0x100fe20008000878 */
[----:B------:R-:W-:Y:S01]  /*35f0*/  FSETP.GEU.AND P5, PT, R94, -126, PT ;  /* 0xc2fc00005e00780b */ /* 0x000fe20003fae000 */
[----:B------:R1:W3:Y:S01]  /*3600*/  MUFU.EX2 R22, R91 ;  /* 0x0000005b00167308 */ /* 0x0002e20000000800 */
[--C-:B--2---:R-:W-:Y:S01]  /*3610*/  FFMA R90, R92, UR15, -R120.reuse ;  /* 0x0000000f5c5a7c23 */ /* 0x104fe20008000878 */
[----:B------:R-:W-:Y:S01]  /*3620*/  FSETP.GEU.AND P6, PT, R88, -126, PT ;  /* 0xc2fc00005800780b */ /* 0x000fe20003fce000 */
[----:B------:R-:W-:Y:S01]  /*3630*/  @!P4 FMUL R23, R23, 0.5 ;  /* 0x3f0000001717c820 */ /* 0x000fe20000400000 */
[----:B------:R-:W-:Y:S01]  /*3640*/  LEA R122, R13, UR22, 0xa ;  /* 0x000000160d7a7c11 */ /* 0x000fe2000f8e50ff */
[----:B------:R-:W-:Y:S05]  /*3650*/  WARPSYNC.ALL ;  /* 0x0000000000007948 */ /* 0x000fea0003800000 */
[----:B------:R-:W2:Y:S01]  /*3660*/  MUFU.EX2 R23, R23 ;  /* 0x0000001700177308 */ /* 0x000ea20000000800 */
[--C-:B-1----:R-:W-:Y:S01]  /*3670*/  FFMA R91, R93, UR15, -R120.reuse ;  /* 0x0000000f5d5b7c23 */ /* 0x102fe20008000878 */
[----:B----4-:R-:W-:Y:S01]  /*3680*/  @!P2 FMUL R19, R19, R19 ;  /* 0x000000131313a220 */ /* 0x010fe20000400000 */
[----:B------:R-:W-:Y:S01]  /*3690*/  FSETP.GEU.AND P2, PT, R89, -126, PT ;  /* 0xc2fc00005900780b */ /* 0x000fe20003f4e000 */
[----:B------:R-:W-:Y:S01]  /*36a0*/  @!P5 FMUL R94, R94, 0.5 ;  /* 0x3f0000005e5ed820 */ /* 0x000fe20000400000 */
[----:B------:R-:W-:Y:S01]  /*36b0*/  @!P6 FMUL R88, R88, 0.5 ;  /* 0x3f0000005858e820 */ /* 0x000fe20000400000 */
[----:B------:R-:W-:Y:S01]  /*36c0*/  MOV R123, 0x40000040 ;  /* 0x40000040007b7802 */ /* 0x000fe20000000f00 */
[----:B---3--:R-:W-:Y:S01]  /*36d0*/  @!P3 FMUL R22, R22, R22 ;  /* 0x000000161616b220 */ /* 0x008fe20000400000 */
[----:B------:R-:W-:Y:S01]  /*36e0*/  FSETP.GEU.AND P3, PT, R90, -126, PT ;  /* 0xc2fc00005a00780b */ /* 0x000fe20003f6e000 */
[----:B------:R-:W1:Y:S01]  /*36f0*/  MUFU.EX2 R92, R94 ;  /* 0x0000005e005c7308 */ /* 0x000e620000000800 */
[----:B------:R-:W-:Y:S01]  /*3700*/  R2UR UR6, R122 ;  /* 0x000000007a0672ca */ /* 0x000fe200000e0000 */
[-C--:B------:R-:W-:Y:S01]  /*3710*/  FMUL R24, R24, R18.reuse ;  /* 0x0000001218187220 */ /* 0x080fe20000400000 */
[----:B------:R-:W-:Y:S01]  /*3720*/  R2UR UR7, R123 ;  /* 0x000000007b0772ca */ /* 0x000fe200000e0000 */
[-C--:B------:R-:W-:Y:S01]  /*3730*/  FMUL R25, R25, R18.reuse ;  /* 0x0000001219197220 */ /* 0x080fe20000400000 */
[-C--:B------:R-:W-:Y:S01]  /*3740*/  FMUL R28, R28, R18.reuse ;  /* 0x000000121c1c7220 */ /* 0x080fe20000400000 */
[-C--:B------:R-:W-:Y:S01]  /*3750*/  FMUL R29, R29, R18.reuse ;  /* 0x000000121d1d7220 */ /* 0x080fe20000400000 */
[----:B------:R-:W-:Y:S01]  /*3760*/  @!P2 FMUL R89, R89, 0.5 ;  /* 0x3f0000005959a820 */ /* 0x000fe20000400000 */
[----:B--2---:R-:W-:Y:S01]  /*3770*/  @!P4 FMUL R23, R23, R23 ;  /* 0x000000171717c220 */ /* 0x004fe20000400000 */
[----:B------:R-:W-:Y:S01]  /*3780*/  FSETP.GEU.AND P4, PT, R91, -126, PT ;  /* 0xc2fc00005b00780b */ /* 0x000fe20003f8e000 */
[----:B------:R-:W2:Y:S01]  /*3790*/  MUFU.EX2 R121, R88 ;  /* 0x0000005800797308 */ /* 0x000ea20000000800 */
[-C--:B------:R-:W-:Y:S01]  /*37a0*/  FMUL R32, R32, R18.reuse ;  /* 0x0000001220207220 */ /* 0x080fe20000400000 */
[----:B------:R-:W-:Y:S01]  /*37b0*/  @!P3 FMUL R90, R90, 0.5 ;  /* 0x3f0000005a5ab820 */ /* 0x000fe20000400000 */
[-C--:B------:R-:W-:Y:S01]  /*37c0*/  FMUL R33, R33, R18.reuse ;  /* 0x0000001221217220 */ /* 0x080fe20000400000 */
[-C--:B------:R-:W-:Y:S01]  /*37d0*/  FMUL R36, R36, R18.reuse ;  /* 0x0000001224247220 */ /* 0x080fe20000400000 */
[-C--:B------:R-:W-:Y:S01]  /*37e0*/  FMUL R37, R37, R18.reuse ;  /* 0x0000001225257220 */ /* 0x080fe20000400000 */
[----:B------:R-:W-:Y:S01]  /*37f0*/  FMUL R40, R40, R18 ;  /* 0x0000001228287220 */ /* 0x000fe20000400000 */
[----:B-1----:R-:W-:Y:S01]  /*3800*/  @!P5 FMUL R92, R92, R92 ;  /* 0x0000005c5c5cd220 */ /* 0x002fe20000400000 */
[----:B------:R-:W1:Y:S01]  /*3810*/  MUFU.EX2 R95, R89 ;  /* 0x00000059005f7308 */ /* 0x000e620000000800 */
[-C--:B------:R-:W-:Y:S01]  /*3820*/  FMUL R41, R41, R18.reuse ;  /* 0x0000001229297220 */ /* 0x080fe20000400000 */
[-C--:B------:R-:W-:Y:S01]  /*3830*/  FMUL R44, R44, R18.reuse ;  /* 0x000000122c2c7220 */ /* 0x080fe20000400000 */
[-C--:B------:R-:W-:Y:S01]  /*3840*/  FMUL R45, R45, R18.reuse ;  /* 0x000000122d2d7220 */ /* 0x080fe20000400000 */
[----:B------:R-:W-:Y:S01]  /*3850*/  @!P4 FMUL R91, R91, 0.5 ;  /* 0x3f0000005b5bc820 */ /* 0x000fe20000400000 */
[-C--:B------:R-:W-:Y:S01]  /*3860*/  FMUL R48, R48, R18.reuse ;  /* 0x0000001230307220 */ /* 0x080fe20000400000 */
[-C--:B------:R-:W-:Y:S01]  /*3870*/  FMUL R49, R49, R18.reuse ;  /* 0x0000001231317220 */ /* 0x080fe20000400000 */
[-C--:B------:R-:W-:Y:S01]  /*3880*/  FMUL R52, R52, R18.reuse ;  /* 0x0000001234347220 */ /* 0x080fe20000400000 */
[----:B------:R-:W3:Y:S01]  /*3890*/  MUFU.EX2 R94, R90 ;  /* 0x0000005a005e7308 */ /* 0x000ee20000000800 */
[----:B--2---:R-:W-:Y:S01]  /*38a0*/  @!P6 FMUL R121, R121, R121 ;  /* 0x000000797979e220 */ /* 0x004fe20000400000 */
[-C--:B------:R-:W-:Y:S01]  /*38b0*/  FMUL R53, R53, R18.reuse ;  /* 0x0000001235357220 */ /* 0x080fe20000400000 */
[-C--:B------:R-:W-:Y:S01]  /*38c0*/  FMUL R56, R56, R18.reuse ;  /* 0x0000001238387220 */ /* 0x080fe20000400000 */
[-C--:B------:R-:W-:Y:S01]  /*38d0*/  FMUL R57, R57, R18.reuse ;  /* 0x0000001239397220 */ /* 0x080fe20000400000 */
[-C--:B------:R-:W-:Y:S01]  /*38e0*/  FMUL R60, R60, R18.reuse ;  /* 0x000000123c3c7220 */ /* 0x080fe20000400000 */
[-C--:B------:R-:W-:Y:S01]  /*38f0*/  FMUL R61, R61, R18.reuse ;  /* 0x000000123d3d7220 */ /* 0x080fe20000400000 */
[-C--:B------:R-:W-:Y:S01]  /*3900*/  FMUL R64, R64, R18.reuse ;  /* 0x0000001240407220 */ /* 0x080fe20000400000 */
[----:B------:R-:W2:Y:S01]  /*3910*/  MUFU.EX2 R93, R91 ;  /* 0x0000005b005d7308 */ /* 0x000ea20000000800 */
[----:B-1----:R-:W-:Y:S01]  /*3920*/  @!P2 FMUL R95, R95, R95 ;  /* 0x0000005f5f5fa220 */ /* 0x002fe20000400000 */
[-C--:B------:R-:W-:Y:S01]  /*3930*/  FMUL R65, R65, R18.reuse ;  /* 0x0000001241417220 */ /* 0x080fe20000400000 */
[-C--:B------:R-:W-:Y:S01]  /*3940*/  FMUL R68, R68, R18.reuse ;  /* 0x0000001244447220 */ /* 0x080fe20000400000 */
[-C--:B------:R-:W-:Y:S01]  /*3950*/  FMUL R69, R69, R18.reuse ;  /* 0x0000001245457220 */ /* 0x080fe20000400000 */
[-C--:B------:R-:W-:Y:S01]  /*3960*/  FMUL R72, R72, R18.reuse ;  /* 0x0000001248487220 */ /* 0x080fe20000400000 */
[-C--:B------:R-:W-:Y:S01]  /*3970*/  FMUL R73, R73, R18.reuse ;  /* 0x0000001249497220 */ /* 0x080fe20000400000 */
[-C--:B------:R-:W-:Y:S01]  /*3980*/  FMUL R76, R76, R18.reuse ;  /* 0x000000124c4c7220 */ /* 0x080fe20000400000 */
[----:B------:R-:W-:Y:S01]  /*3990*/  FMUL R77, R77, R18 ;  /* 0x000000124d4d7220 */ /* 0x000fe20000400000 */
[----:B---3--:R-:W-:Y:S01]  /*39a0*/  @!P3 FMUL R94, R94, R94 ;  /* 0x0000005e5e5eb220 */ /* 0x008fe20000400000 */
[-C--:B------:R-:W-:Y:S01]  /*39b0*/  FMUL R80, R80, R18.reuse ;  /* 0x0000001250507220 */ /* 0x080fe20000400000 */
[-C--:B------:R-:W-:Y:S01]  /*39c0*/  FMUL R81, R81, R18.reuse ;  /* 0x0000001251517220 */ /* 0x080fe20000400000 */
[-C--:B------:R-:W-:Y:S01]  /*39d0*/  FMUL R84, R84, R18.reuse ;  /* 0x0000001254547220 */ /* 0x080fe20000400000 */
[----:B------:R-:W-:Y:S01]  /*39e0*/  FMUL R85, R85, R18 ;  /* 0x0000001255557220 */ /* 0x000fe20000400000 */
[-C--:B------:R-:W-:Y:S01]  /*39f0*/  FMUL R26, R26, R20.reuse ;  /* 0x000000141a1a7220 */ /* 0x080fe20000400000 */
[-C--:B------:R-:W-:Y:S01]  /*3a00*/  FMUL R27, R27, R20.reuse ;  /* 0x000000141b1b7220 */ /* 0x080fe20000400000 */
[-C--:B------:R-:W-:Y:S01]  /*3a10*/  FMUL R30, R30, R20.reuse ;  /* 0x000000141e1e7220 */ /* 0x080fe20000400000 */
[----:B--2---:R-:W-:Y:S01]  /*3a20*/  @!P4 FMUL R93, R93, R93 ;  /* 0x0000005d5d5dc220 */ /* 0x004fe20000400000 */
[-C--:B------:R-:W-:Y:S01]  /*3a30*/  FMUL R31, R31, R20.reuse ;  /* 0x000000141f1f7220 */ /* 0x080fe20000400000 */
        /* <DEDUP_REMOVED lines=27> */
[----:B------:R-:W-:Y:S01]  /*3bf0*/  FMUL R87, R87, R20 ;  /* 0x0000001457577220 */ /* 0x000fe20000400000 */
[----:B------:R-:W-:Y:S01]  /*3c00*/  F2FP.F16.F32.PACK_AB R89, R22, R19 ;  /* 0x000000131659723e */ /* 0x000fe200000000ff */
[--C-:B------:R-:W-:Y:S01]  /*3c10*/  FFMA R96, R96, UR15, -R120.reuse ;  /* 0x0000000f60607c23 */ /* 0x100fe20008000878 */
[----:B------:R-:W-:Y:S01]  /*3c20*/  F2FP.F16.F32.PACK_AB R91, R92, R23 ;  /* 0x000000175c5b723e */ /* 0x000fe200000000ff */
[--C-:B------:R-:W-:Y:S01]  /*3c30*/  FFMA R97, R97, UR15, -R120.reuse ;  /* 0x0000000f61617c23 */ /* 0x100fe20008000878 */
[----:B------:R-:W-:Y:S01]  /*3c40*/  F2FP.F16.F32.PACK_AB R88, R95, R121 ;  /* 0x000000795f58723e */ /* 0x000fe200000000ff */
[--C-:B------:R-:W-:Y:S01]  /*3c50*/  FFMA R98, R98, UR15, -R21.reuse ;  /* 0x0000000f62627c23 */ /* 0x100fe20008000815 */
[----:B------:R-:W-:Y:S01]  /*3c60*/  F2FP.F16.F32.PACK_AB R90, R93, R94 ;  /* 0x0000005e5d5a723e */ /* 0x000fe200000000ff */
[--C-:B------:R-:W-:Y:S01]  /*3c70*/  FFMA R99, R99, UR15, -R21.reuse ;  /* 0x0000000f63637c23 */ /* 0x100fe20008000815 */
[----:B------:R-:W-:Y:S01]  /*3c80*/  FSETP.GEU.AND P3, PT, R96, -126, PT ;  /* 0xc2fc00006000780b */ /* 0x000fe20003f6e000 */
[--C-:B------:R-:W-:Y:S01]  /*3c90*/  FFMA R123, R102, UR15, -R21.reuse ;  /* 0x0000000f667b7c23 */ /* 0x100fe20008000815 */
[----:B------:R-:W-:Y:S01]  /*3ca0*/  WARPGROUP.ARRIVE ;  /* 0x00000000000079c5 */ /* 0x000fe20000000000 */
[----:B------:R-:W-:Y:S01]  /*3cb0*/  FSETP.GEU.AND P6, PT, R97, -126, PT ;  /* 0xc2fc00006100780b */ /* 0x000fe20003fce000 */
[--C-:B------:R-:W-:Y:S01]  /*3cc0*/  FFMA R124, R103, UR15, -R21.reuse ;  /* 0x0000000f677c7c23 */ /* 0x100fe20008000815 */
[----:B------:R-:W-:Y:S01]  /*3cd0*/  FSETP.GEU.AND P5, PT, R98, -126, PT ;  /* 0xc2fc00006200780b */ /* 0x000fe20003fae000 */
[--C-:B------:R-:W-:Y:S01]  /*3ce0*/  FFMA R104, R104, UR15, -R120.reuse ;  /* 0x0000000f68687c23 */ /* 0x100fe20008000878 */
[----:B------:R-:W-:Y:S01]  /*3cf0*/  FSETP.GEU.AND P2, PT, R99, -126, PT ;  /* 0xc2fc00006300780b */ /* 0x000fe20003f4e000 */
[----:B------:R-:W-:Y:S01]  /*3d00*/  HGMMA.64x128x16.F32 R24, R88, gdesc[UR4].tnspB, R24, gsb0 ;  /* 0x41e0000458187df0 */ /* 0x000fe20008000818 */
[--C-:B------:R-:W-:Y:S01]  /*3d10*/  FFMA R105, R105, UR15, -R120.reuse ;  /* 0x0000000f69697c23 */ /* 0x100fe20008000878 */
[--C-:B------:R-:W-:Y:S01]  /*3d20*/  FFMA R106, R106, UR15, -R21.reuse ;  /* 0x0000000f6a6a7c23 */ /* 0x100fe20008000815 */
[--C-:B------:R-:W-:Y:S01]  /*3d30*/  FFMA R107, R107, UR15, -R21.reuse ;  /* 0x0000000f6b6b7c23 */ /* 0x100fe20008000815 */
[--C-:B------:R-:W-:Y:S01]  /*3d40*/  FFMA R108, R108, UR15, -R120.reuse ;  /* 0x0000000f6c6c7c23 */ /* 0x100fe20008000878 */
[----:B------:R-:W-:Y:S01]  /*3d50*/  @!P3 FMUL R96, R96, 0.5 ;  /* 0x3f0000006060b820 */ /* 0x000fe20000400000 */
[--C-:B------:R-:W-:Y:S01]  /*3d60*/  FFMA R112, R112, UR15, -R120.reuse ;  /* 0x0000000f70707c23 */ /* 0x100fe20008000878 */
[----:B------:R-:W-:Y:S01]  /*3d70*/  FFMA R113, R113, UR15, -R120 ;  /* 0x0000000f71717c23 */ /* 0x000fe20008000878 */
[----:B------:R-:W-:Y:S01]  /*3d80*/  @!P6 FMUL R97, R97, 0.5 ;  /* 0x3f0000006161e820 */ /* 0x000fe20000400000 */
[--C-:B------:R-:W-:Y:S01]  /*3d90*/  FFMA R114, R114, UR15, -R21.reuse ;  /* 0x0000000f72727c23 */ /* 0x100fe20008000815 */
[----:B------:R-:W-:Y:S01]  /*3da0*/  @!P5 FMUL R98, R98, 0.5 ;  /* 0x3f0000006262d820 */ /* 0x000fe20000400000 */
[----:B------:R-:W1:Y:S01]  /*3db0*/  MUFU.EX2 R96, R96 ;  /* 0x0000006000607308 */ /* 0x000e620000000800 */
[----:B------:R-:W-:Y:S01]  /*3dc0*/  @!P2 FMUL R99, R99, 0.5 ;  /* 0x3f0000006363a820 */ /* 0x000fe20000400000 */
[--C-:B------:R-:W-:Y:S01]  /*3dd0*/  FFMA R115, R115, UR15, -R21.reuse ;  /* 0x0000000f73737c23 */ /* 0x100fe20008000815 */
[----:B------:R-:W-:Y:S01]  /*3de0*/  FFMA R119, R119, UR15, -R21 ;  /* 0x0000000f77777c23 */ /* 0x000fe20008000815 */
[----:B------:R-:W-:Y:S01]  /*3df0*/  FFMA R18, R18, R17, R121 ;  /* 0x0000001112127223 */ /* 0x000fe20000000079 */
[----:B------:R-:W-:Y:S01]  /*3e00*/  FFMA R15, R20, R15, R19 ;  /* 0x0000000f140f7223 */ /* 0x000fe20000000013 */
[----:B------:R-:W-:-:S02]  /*3e10*/  IADD3 R11, R11, 0x1, RZ ;  /* 0x000000010b0b7810 */ /* 0x000fc40007ffe0ff */
[----:B------:R-:W2:Y:S01]  /*3e20*/  MUFU.EX2 R97, R97 ;  /* 0x0000006100617308 */ /* 0x000ea20000000800 */
[----:B------:R-:W-:Y:S01]  /*3e30*/  FADD R95, R18, R95 ;  /* 0x0000005f125f7221 */ /* 0x000fe20000000000 */
[----:B------:R-:W-:-:S03]  /*3e40*/  FADD R22, R15, R22 ;  /* 0x000000160f167221 */ /* 0x000fc60000000000 */
[----:B------:R-:W-:Y:S01]  /*3e50*/  FADD R94, R95, R94 ;  /* 0x0000005e5f5e7221 */ /* 0x000fe20000000000 */
[----:B------:R-:W-:Y:S02]  /*3e60*/  FADD R23, R22, R23 ;  /* 0x0000001716177221 */ /* 0x000fe40000000000 */
[----:B------:R-:W3:Y:S01]  /*3e70*/  MUFU.EX2 R98, R98 ;  /* 0x0000006200627308 */ /* 0x000ee20000000800 */
[----:B-1----:R-:W-:Y:S01]  /*3e80*/  @!P3 FMUL R96, R96, R96 ;  /* 0x000000606060b220 */ /* 0x002fe20000400000 */
[----:B------:R-:W-:Y:S01]  /*3e90*/  FADD R93, R94, R93 ;  /* 0x0000005d5e5d7221 */ /* 0x000fe20000000000 */
[----:B------:R-:W-:-:S05]  /*3ea0*/  FADD R23, R23, R92 ;  /* 0x0000005c17177221 */ /* 0x000fca0000000000 */
[----:B------:R-:W1:Y:S01]  /*3eb0*/  MUFU.EX2 R99, R99 ;  /* 0x0000006300637308 */ /* 0x000e620000000800 */
[----:B--2---:R-:W-:Y:S01]  /*3ec0*/  @!P6 FMUL R97, R97, R97 ;  /* 0x000000616161e220 */ /* 0x004fe20000400000 */
[----:B------:R-:W-:Y:S01]  /*3ed0*/  FSETP.GEU.AND P6, PT, R123, -126, PT ;  /* 0xc2fc00007b00780b */ /* 0x000fe20003fce000 */
[----:B---3--:R-:W-:Y:S01]  /*3ee0*/  @!P5 FMUL R98, R98, R98 ;  /* 0x000000626262d220 */ /* 0x008fe20000400000 */
[----:B------:R-:W-:-:S11]  /*3ef0*/  FSETP.GEU.AND P5, PT, R124, -126, PT ;  /* 0xc2fc00007c00780b */ /* 0x000fd60003fae000 */
[----:B------:R-:W-:Y:S01]  /*3f00*/  @!P6 FMUL R123, R123, 0.5 ;  /* 0x3f0000007b7be820 */ /* 0x000fe20000400000 */
[----:B-1----:R-:W-:Y:S01]  /*3f10*/  @!P2 FMUL R99, R99, R99 ;  /* 0x000000636363a220 */ /* 0x002fe20000400000 */
[----:B------:R-:W-:Y:S01]  /*3f20*/  FSETP.GEU.AND P2, PT, R107, -126, PT ;  /* 0xc2fc00006b00780b */ /* 0x000fe20003f4e000 */
[----:B------:R-:W-:-:S12]  /*3f30*/  @!P5 FMUL R124, R124, 0.5 ;  /* 0x3f0000007c7cd820 */ /* 0x000fd80000400000 */
[----:B------:R-:W-:-:S06]  /*3f40*/  @!P2 FMUL R107, R107, 0.5 ;  /* 0x3f0000006b6ba820 */ /* 0x000fcc0000400000 */
[----:B------:R-:W1:Y:S02]  /*3f50*/  MUFU.EX2 R107, R107 ;  /* 0x0000006b006b7308 */ /* 0x000e640000000800 */
[----:B-1----:R-:W-:Y:S01]  /*3f60*/  @!P2 FMUL R107, R107, R107 ;  /* 0x0000006b6b6ba220 */ /* 0x002fe20000400000 */
[----:B------:R-:W-:-:S13]  /*3f70*/  FSETP.GEU.AND P2, PT, R115, -126, PT ;  /* 0xc2fc00007300780b */ /* 0x000fda0003f4e000 */
[----:B------:R-:W-:-:S06]  /*3f80*/  @!P2 FMUL R115, R115, 0.5 ;  /* 0x3f0000007373a820 */ /* 0x000fcc0000400000 */
[----:B------:R-:W1:Y:S02]  /*3f90*/  MUFU.EX2 R115, R115 ;  /* 0x0000007300737308 */ /* 0x000e640000000800 */
[----:B-1----:R-:W-:Y:S01]  /*3fa0*/  @!P2 FMUL R115, R115, R115 ;  /* 0x000000737373a220 */ /* 0x002fe20000400000 */
[----:B------:R-:W-:-:S04]  /*3fb0*/  ISETP.NE.AND P2, PT, R11, 0x4, PT ;  /* 0x000000040b00780c */ /* 0x000fc80003f45270 */
[----:B------:R-:W-:-:S04]  /*3fc0*/  SEL R19, R11, RZ, P2 ;  /* 0x000000ff0b137207 */ /* 0x000fc80001000000 */
[----:B------:R-:W-:-:S04]  /*3fd0*/  LEA R11, R19, R14, 0x3 ;  /* 0x0000000e130b7211 */ /* 0x000fc800078e18ff */
[----:B------:R-:W-:Y:S01]  /*3fe0*/  PRMT R11, RZ, 0x654, R11 ;  /* 0x00000654ff0b7816 */ /* 0x000fe2000000000b */
[----:B------:R-:W-:Y:S02]  /*3ff0*/  WARPGROUP.DEPBAR.LE gsb0, 0x0 ;  /* 0x00008000000079c5 */ /* 0x000fe40000010000 */
[--C-:B------:R-:W-:Y:S01]  /*4000*/  FFMA R90, R100, UR15, -R120.reuse ;  /* 0x0000000f645a7c23 */ /* 0x100fe20008000878 */
[----:B------:R-:W-:Y:S01]  /*4010*/  FFMA R91, R101, UR15, -R120 ;  /* 0x0000000f655b7c23 */ /* 0x000fe20008000878 */
[----:B------:R-:W1:Y:S01]  /*4020*/  MUFU.EX2 R100, R124 ;  /* 0x0000007c00647308 */ /* 0x000e620000000800 */
[----:B------:R-:W-:Y:S01]  /*4030*/  IMAD.MOV.U32 R89, RZ, RZ, 0x40000040 ;  /* 0x40000040ff597424 */ /* 0x000fe200078e00ff */
[----:B------:R-:W-:Y:S02]  /*4040*/  IADD3 R88, R122, 0x80, RZ ;  /* 0x000000807a587810 */ /* 0x000fe40007ffe0ff */
[----:B------:R-:W-:Y:S02]  /*4050*/  FSETP.GEU.AND P4, PT, R90, -126, PT ;  /* 0xc2fc00005a00780b */ /* 0x000fe40003f8e000 */
[----:B------:R-:W-:-:S02]  /*4060*/  FSETP.GEU.AND P3, PT, R91, -126, PT ;  /* 0xc2fc00005b00780b */ /* 0x000fc40003f6e000 */
[----:B------:R2:W3:Y:S01]  /*4070*/  MUFU.EX2 R101, R123 ;  /* 0x0000007b00657308 */ /* 0x0004e20000000800 */
[----:B------:R-:W-:Y:S02]  /*4080*/  R2UR UR6, R88 ;  /* 0x00000000580672ca */ /* 0x000fe400000e0000 */
[----:B------:R-:W-:Y:S02]  /*4090*/  R2UR UR7, R89 ;  /* 0x00000000590772ca */ /* 0x000fe400000e0000 */
[----:B------:R-:W-:Y:S01]  /*40a0*/  F2FP.F16.F32.PACK_AB R88, R97, R96 ;  /* 0x000000606158723e */ /* 0x000fe200000000ff */
[----:B------:R-:W-:Y:S01]  /*40b0*/  FADD R96, R93, R96 ;  /* 0x000000605d607221 */ /* 0x000fe20000000000 */
[----:B------:R-:W-:Y:S01]  /*40c0*/  F2FP.F16.F32.PACK_AB R89, R99, R98 ;  /* 0x000000626359723e */ /* 0x000fe200000000ff */
[----:B------:R-:W-:Y:S01]  /*40d0*/  FADD R98, R23, R98 ;  /* 0x0000006217627221 */ /* 0x000fe20000000000 */
[----:B------:R-:W-:Y:S01]  /*40e0*/  @!P4 FMUL R90, R90, 0.5 ;  /* 0x3f0000005a5ac820 */ /* 0x000fe20000400000 */
[----:B-1----:R-:W-:Y:S01]  /*40f0*/  @!P5 FMUL R100, R100, R100 ;  /* 0x000000646464d220 */ /* 0x002fe20000400000 */
[----:B------:R-:W-:Y:S01]  /*4100*/  @!P3 FMUL R91, R91, 0.5 ;  /* 0x3f0000005b5bb820 */ /* 0x000fe20000400000 */
[----:B------:R-:W-:Y:S01]  /*4110*/  FSETP.GEU.AND P5, PT, R106, -126, PT ;  /* 0xc2fc00006a00780b */ /* 0x000fe20003fae000 */
[----:B------:R-:W1:Y:S01]  /*4120*/  MUFU.EX2 R103, R90 ;  /* 0x0000005a00677308 */ /* 0x000e620000000800 */
[----:B--2---:R-:W-:Y:S01]  /*4130*/  FFMA R123, R111, UR15, -R21 ;  /* 0x0000000f6f7b7c23 */ /* 0x004fe20008000815 */
[----:B------:R-:W-:Y:S01]  /*4140*/  FADD R96, R96, R97 ;  /* 0x0000006160607221 */ /* 0x000fe20000000000 */
[----:B------:R-:W-:Y:S01]  /*4150*/  FADD R98, R98, R99 ;  /* 0x0000006362627221 */ /* 0x000fe20000000000 */
[----:B---3--:R-:W-:Y:S01]  /*4160*/  @!P6 FMUL R101, R101, R101 ;  /* 0x000000656565e220 */ /* 0x008fe20000400000 */
[----:B------:R-:W-:-:S03]  /*4170*/  FSETP.GEU.AND P6, PT, R105, -126, PT ;  /* 0xc2fc00006900780b */ /* 0x000fc60003fce000 */
[----:B------:R2:W3:Y:S04]  /*4180*/  MUFU.EX2 R102, R91 ;  /* 0x0000005b00667308 */ /* 0x0004e80000000800 */
[----:B------:R-:W-:Y:S01]  /*4190*/  @!P5 FMUL R106, R106, 0.5 ;  /* 0x3f0000006a6ad820 */ /* 0x000fe20000400000 */
[----:B-1----:R-:W-:Y:S01]  /*41a0*/  @!P4 FMUL R103, R103, R103 ;  /* 0x000000676767c220 */ /* 0x002fe20000400000 */
[----:B--2---:R-:W-:-:S04]  /*41b0*/  F2FP.F16.F32.PACK_AB R91, R100, R101 ;  /* 0x00000065645b723e */ /* 0x004fc800000000ff */
[----:B------:R-:W-:Y:S01]  /*41c0*/  @!P6 FMUL R105, R105, 0.5 ;  /* 0x3f0000006969e820 */ /* 0x000fe20000400000 */
[----:B------:R-:W1:Y:S01]  /*41d0*/  MUFU.EX2 R106, R106 ;  /* 0x0000006a006a7308 */ /* 0x000e620000000800 */
[----:B------:R-:W-:Y:S01]  /*41e0*/  FSETP.GEU.AND P4, PT, R108, -126, PT ;  /* 0xc2fc00006c00780b */ /* 0x000fe20003f8e000 */
[----:B------:R-:W-:Y:S01]  /*41f0*/  FADD R101, R98, R101 ;  /* 0x0000006562657221 */ /* 0x000fe20000000000 */
[----:B---3--:R-:W-:Y:S01]  /*4200*/  @!P3 FMUL R102, R102, R102 ;  /* 0x000000666666b220 */ /* 0x008fe20000400000 */
[----:B------:R-:W-:Y:S02]  /*4210*/  FSETP.GEU.AND P3, PT, R104, -126, PT ;  /* 0xc2fc00006800780b */ /* 0x000fe40003f6e000 */
[----:B------:R-:W-:Y:S02]  /*4220*/  FADD R101, R101, R100 ;  /* 0x0000006465657221 */ /* 0x000fe40000000000 */
[----:B------:R-:W2:Y:S01]  /*4230*/  MUFU.EX2 R105, R105 ;  /* 0x0000006900697308 */ /* 0x000ea20000000800 */
[----:B------:R-:W-:Y:S01]  /*4240*/  F2FP.F16.F32.PACK_AB R90, R102, R103 ;  /* 0x00000067665a723e */ /* 0x000fe200000000ff */
[----:B------:R-:W-:-:S03]  /*4250*/  FADD R103, R96, R103 ;  /* 0x0000006760677221 */ /* 0x000fc60000000000 */
[----:B------:R-:W-:Y:S01]  /*4260*/  WARPGROUP.ARRIVE ;  /* 0x00000000000079c5 */ /* 0x000fe20000000000 */
[----:B------:R-:W-:Y:S01]  /*4270*/  @!P4 FMUL R108, R108, 0.5 ;  /* 0x3f0000006c6cc820 */ /* 0x000fe20000400000 */
[----:B------:R-:W-:Y:S01]  /*4280*/  FADD R103, R103, R102 ;  /* 0x0000006667677221 */ /* 0x000fe20000000000 */
[----:B-1----:R-:W-:Y:S01]  /*4290*/  @!P5 FMUL R106, R106, R106 ;  /* 0x0000006a6a6ad220 */ /* 0x002fe20000400000 */
[----:B------:R-:W-:Y:S01]  /*42a0*/  FSETP.GEU.AND P5, PT, R123, -126, PT ;  /* 0xc2fc00007b00780b */ /* 0x000fe20003fae000 */
[----:B------:R-:W-:Y:S01]  /*42b0*/  @!P3 FMUL R104, R104, 0.5 ;  /* 0x3f0000006868b820 */ /* 0x000fe20000400000 */
[----:B------:R-:W-:Y:S01]  /*42c0*/  HGMMA.64x128x16.F32 R24, R88, gdesc[UR4].tnspB, R24, gsb0 ;  /* 0x41e0000458187df0 */ /* 0x000fe20008000818 */
[----:B------:R-:W1:Y:S01]  /*42d0*/  MUFU.EX2 R108, R108 ;  /* 0x0000006c006c7308 */ /* 0x000e620000000800 */
[----:B--2---:R-:W-:-:S07]  /*42e0*/  @!P6 FMUL R105, R105, R105 ;  /* 0x000000696969e220 */ /* 0x004fce0000400000 */
[----:B------:R-:W2:Y:S02]  /*42f0*/  MUFU.EX2 R104, R104 ;  /* 0x0000006800687308 */ /* 0x000ea40000000800 */
[----:B------:R-:W-:-:S06]  /*4300*/  @!P5 FMUL R123, R123, 0.5 ;  /* 0x3f0000007b7bd820 */ /* 0x000fcc0000400000 */
[----:B------:R3:W4:Y:S01]  /*4310*/  MUFU.EX2 R111, R123 ;  /* 0x0000007b006f7308 */ /* 0x0007220000000800 */
[----:B-1----:R-:W-:Y:S01]  /*4320*/  @!P4 FMUL R108, R108, R108 ;  /* 0x0000006c6c6cc220 */ /* 0x002fe20000400000 */
[----:B--2---:R-:W-:Y:S01]  /*4330*/  @!P3 FMUL R104, R104, R104 ;  /* 0x000000686868b220 */ /* 0x004fe20000400000 */
[----:B---3--:R-:W-:Y:S02]  /*4340*/  IMAD.MOV.U32 R123, RZ, RZ, 0x40000040 ;  /* 0x40000040ff7b7424 */ /* 0x008fe400078e00ff */
[----:B----4-:R-:W-:Y:S01]  /*4350*/  @!P5 FMUL R111, R111, R111 ;  /* 0x0000006f6f6fd220 */ /* 0x010fe20000400000 */
[----:B------:R-:W-:-:S13]  /*4360*/  FSETP.GEU.AND P5, PT, R114, -126, PT ;  /* 0xc2fc00007200780b */ /* 0x000fda0003fae000 */
[----:B------:R-:W-:-:S06]  /*4370*/  @!P5 FMUL R114, R114, 0.5 ;  /* 0x3f0000007272d820 */ /* 0x000fcc0000400000 */
[----:B------:R-:W1:Y:S02]  /*4380*/  MUFU.EX2 R114, R114 ;  /* 0x0000007200727308 */ /* 0x000e640000000800 */
[----:B-1----:R-:W-:Y:S01]  /*4390*/  @!P5 FMUL R114, R114, R114 ;  /* 0x000000727272d220 */ /* 0x002fe20000400000 */
[----:B------:R-:W-:-:S13]  /*43a0*/  FSETP.GEU.AND P5, PT, R119, -126, PT ;  /* 0xc2fc00007700780b */ /* 0x000fda0003fae000 */
[----:B------:R-:W-:Y:S01]  /*43b0*/  @!P5 FMUL R119, R119, 0.5 ;  /* 0x3f0000007777d820 */ /* 0x000fe20000400000 */
[----:B------:R-:W-:Y:S02]  /*43c0*/  WARPGROUP.DEPBAR.LE gsb0, 0x0 ;  /* 0x00008000000079c5 */ /* 0x000fe40000010000 */
[----:B------:R-:W-:Y:S01]  /*43d0*/  FFMA R90, R109, UR15, -R120 ;  /* 0x0000000f6d5a7c23 */ /* 0x000fe20008000878 */
[----:B------:R-:W-:Y:S01]  /*43e0*/  FFMA R91, R110, UR15, -R21 ;  /* 0x0000000f6e5b7c23 */ /* 0x000fe20008000815 */
[----:B------:R-:W-:Y:S02]  /*43f0*/  IADD3 R88, R122, 0x100, RZ ;  /* 0x000001007a587810 */ /* 0x000fe40007ffe0ff */
[----:B------:R-:W-:Y:S02]  /*4400*/  MOV R89, 0x40000040 ;  /* 0x4000004000597802 */ /* 0x000fe40000000f00 */
[----:B------:R-:W-:Y:S02]  /*4410*/  FSETP.GEU.AND P3, PT, R90, -126, PT ;  /* 0xc2fc00005a00780b */ /* 0x000fe40003f6e000 */
[----:B------:R-:W-:-:S02]  /*4420*/  FSETP.GEU.AND P6, PT, R91, -126, PT ;  /* 0xc2fc00005b00780b */ /* 0x000fc40003fce000 */
[----:B------:R-:W-:Y:S02]  /*4430*/  R2UR UR6, R88 ;  /* 0x00000000580672ca */ /* 0x000fe400000e0000 */
[----:B------:R-:W-:Y:S02]  /*4440*/  R2UR UR7, R89 ;  /* 0x00000000590772ca */ /* 0x000fe400000e0000 */
[----:B------:R-:W-:Y:S01]  /*4450*/  F2FP.F16.F32.PACK_AB R88, R105, R104 ;  /* 0x000000686958723e */ /* 0x000fe200000000ff */
[----:B------:R-:W-:Y:S01]  /*4460*/  FADD R104, R103, R104 ;  /* 0x0000006867687221 */ /* 0x000fe20000000000 */
[----:B------:R-:W-:Y:S01]  /*4470*/  F2FP.F16.F32.PACK_AB R89, R107, R106 ;  /* 0x0000006a6b59723e */ /* 0x000fe200000000ff */
[----:B------:R-:W-:Y:S01]  /*4480*/  FADD R106, R101, R106 ;  /* 0x0000006a656a7221 */ /* 0x000fe20000000000 */
[----:B------:R-:W-:Y:S01]  /*4490*/  IADD3 R122, R122, 0x180, RZ ;  /* 0x000001807a7a7810 */ /* 0x000fe20007ffe0ff */
[----:B------:R-:W-:Y:S01]  /*44a0*/  @!P3 FMUL R90, R90, 0.5 ;  /* 0x3f0000005a5ab820 */ /* 0x000fe20000400000 */
[----:B------:R-:W-:Y:S01]  /*44b0*/  FADD R105, R104, R105 ;  /* 0x0000006968697221 */ /* 0x000fe20000000000 */
[----:B------:R-:W-:Y:S01]  /*44c0*/  @!P6 FMUL R91, R91, 0.5 ;  /* 0x3f0000005b5be820 */ /* 0x000fe20000400000 */
[----:B------:R-:W-:Y:S01]  /*44d0*/  FADD R107, R106, R107 ;  /* 0x0000006b6a6b7221 */ /* 0x000fe20000000000 */
[----:B------:R-:W1:Y:S08]  /*44e0*/  MUFU.EX2 R109, R90 ;  /* 0x0000005a006d7308 */ /* 0x000e700000000800 */
[----:B------:R-:W2:Y:S01]  /*44f0*/  MUFU.EX2 R110, R91 ;  /* 0x0000005b006e7308 */ /* 0x000ea20000000800 */
[----:B-1----:R-:W-:Y:S01]  /*4500*/  @!P3 FMUL R109, R109, R109 ;  /* 0x0000006d6d6db220 */ /* 0x002fe20000400000 */
[----:B------:R-:W-:-:S04]  /*4510*/  FSETP.GEU.AND P3, PT, R112, -126, PT ;  /* 0xc2fc00007000780b */ /* 0x000fc80003f6e000 */
[----:B------:R-:W-:Y:S01]  /*4520*/  F2FP.F16.F32.PACK_AB R90, R109, R108 ;  /* 0x0000006c6d5a723e */ /* 0x000fe200000000ff */
[----:B------:R-:W-:Y:S01]  /*4530*/  FADD R108, R105, R108 ;  /* 0x0000006c696c7221 */ /* 0x000fe20000000000 */
[----:B--2---:R-:W-:Y:S01]  /*4540*/  @!P6 FMUL R110, R110, R110 ;  /* 0x0000006e6e6ee220 */ /* 0x004fe20000400000 */
[----:B------:R-:W-:Y:S02]  /*4550*/  FSETP.GEU.AND P6, PT, R113, -126, PT ;  /* 0xc2fc00007100780b */ /* 0x000fe40003fce000 */
[----:B------:R-:W-:Y:S02]  /*4560*/  FADD R109, R108, R109 ;  /* 0x0000006d6c6d7221 */ /* 0x000fe40000000000 */
[----:B------:R-:W-:Y:S02]  /*4570*/  F2FP.F16.F32.PACK_AB R91, R111, R110 ;  /* 0x0000006e6f5b723e */ /* 0x000fe400000000ff */
[----:B------:R-:W-:Y:S01]  /*4580*/  @!P3 FMUL R112, R112, 0.5 ;  /* 0x3f0000007070b820 */ /* 0x000fe20000400000 */
[----:B------:R-:W-:Y:S01]  /*4590*/  FADD R110, R107, R110 ;  /* 0x0000006e6b6e7221 */ /* 0x000fe20000000000 */
[----:B------:R-:W-:-:S03]  /*45a0*/  WARPGROUP.ARRIVE ;  /* 0x00000000000079c5 */ /* 0x000fc60000000000 */
[----:B------:R-:W-:Y:S01]  /*45b0*/  FADD R111, R110, R111 ;  /* 0x0000006f6e6f7221 */ /* 0x000fe20000000000 */
[----:B------:R-:W1:Y:S01]  /*45c0*/  MUFU.EX2 R112, R112 ;  /* 0x0000007000707308 */ /* 0x000e620000000800 */
[----:B------:R-:W-:Y:S01]  /*45d0*/  @!P6 FMUL R113, R113, 0.5 ;  /* 0x3f0000007171e820 */ /* 0x000fe20000400000 */
[----:B------:R-:W-:Y:S01]  /*45e0*/  HGMMA.64x128x16.F32 R24, R88, gdesc[UR4].tnspB, R24, gsb0 ;  /* 0x41e0000458187df0 */ /* 0x000fe20008000818 */
[----:B------:R-:W-:Y:S02]  /*45f0*/  R2UR UR6, R122 ;  /* 0x000000007a0672ca */ /* 0x000fe400000e0000 */
[----:B------:R-:W-:-:S03]  /*4600*/  R2UR UR7, R123 ;  /* 0x000000007b0772ca */ /* 0x000fc600000e0000 */
[----:B------:R-:W2:Y:S01]  /*4610*/  MUFU.EX2 R113, R113 ;  /* 0x0000007100717308 */ /* 0x000ea20000000800 */
[----:B-1----:R-:W-:Y:S01]  /*4620*/  @!P3 FMUL R112, R112, R112 ;  /* 0x000000707070b220 */ /* 0x002fe20000400000 */
[----:B--2---:R-:W-:Y:S01]  /*4630*/  @!P6 FMUL R113, R113, R113 ;  /* 0x000000717171e220 */ /* 0x004fe20000400000 */
[----:B------:R-:W-:Y:S02]  /*4640*/  WARPGROUP.DEPBAR.LE gsb0, 0x0 ;  /* 0x00008000000079c5 */ /* 0x000fe40000010000 */
[--C-:B------:R-:W-:Y:S01]  /*4650*/  FFMA R88, R116, UR15, -R120.reuse ;  /* 0x0000000f74587c23 */ /* 0x100fe20008000878 */
[----:B------:R-:W-:Y:S01]  /*4660*/  FFMA R120, R117, UR15, -R120 ;  /* 0x0000000f75787c23 */ /* 0x000fe20008000878 */
[----:B------:R-:W-:Y:S02]  /*4670*/  FFMA R89, R118, UR15, -R21 ;  /* 0x0000000f76597c23 */ /* 0x000fe40008000815 */
[----:B------:R-:W1:Y:S01]  /*4680*/  MUFU.EX2 R21, R119 ;  /* 0x0000007700157308 */ /* 0x000e620000000800 */
[----:B------:R-:W-:-:S02]  /*4690*/  FSETP.GEU.AND P4, PT, R88, -126, PT ;  /* 0xc2fc00005800780b */ /* 0x000fc40003f8e000 */
[----:B------:R-:W-:Y:S02]  /*46a0*/  FSETP.GEU.AND P3, PT, R120, -126, PT ;  /* 0xc2fc00007800780b */ /* 0x000fe40003f6e000 */
[----:B------:R-:W-:-:S09]  /*46b0*/  FSETP.GEU.AND P6, PT, R89, -126, PT ;  /* 0xc2fc00005900780b */ /* 0x000fd20003fce000 */
[----:B------:R-:W-:Y:S02]  /*46c0*/  @!P4 FMUL R88, R88, 0.5 ;  /* 0x3f0000005858c820 */ /* 0x000fe40000400000 */
[----:B------:R-:W-:Y:S01]  /*46d0*/  @!P3 FMUL R120, R120, 0.5 ;  /* 0x3f0000007878b820 */ /* 0x000fe20000400000 */
[----:B-1----:R-:W-:Y:S01]  /*46e0*/  @!P5 FMUL R21, R21, R21 ;  /* 0x000000151515d220 */ /* 0x002fe20000400000 */
[----:B------:R-:W-:Y:S01]  /*46f0*/  @!P6 FMUL R89, R89, 0.5 ;  /* 0x3f0000005959e820 */ /* 0x000fe20000400000 */
[----:B------:R1:W2:Y:S08]  /*4700*/  MUFU.EX2 R117, R88 ;  /* 0x0000005800757308 */ /* 0x0002b00000000800 */
[----:B------:R-:W3:Y:S01]  /*4710*/  MUFU.EX2 R116, R120 ;  /* 0x0000007800747308 */ /* 0x000ee20000000800 */
[----:B-1----:R-:W-:Y:S01]  /*4720*/  F2FP.F16.F32.PACK_AB R88, R113, R112 ;  /* 0x000000707158723e */ /* 0x002fe200000000ff */
[----:B------:R-:W-:-:S04]  /*4730*/  FADD R112, R109, R112 ;  /* 0x000000706d707221 */ /* 0x000fc80000000000 */
[----:B------:R-:W-:Y:S02]  /*4740*/  FADD R112, R112, R113 ;  /* 0x0000007170707221 */ /* 0x000fe40000000000 */
[----:B------:R1:W4:Y:S01]  /*4750*/  MUFU.EX2 R118, R89 ;  /* 0x0000005900767308 */ /* 0x0003220000000800 */
[----:B--2---:R-:W-:-:S04]  /*4760*/  @!P4 FMUL R117, R117, R117 ;  /* 0x000000757575c220 */ /* 0x004fc80000400000 */
[----:B------:R-:W-:Y:S01]  /*4770*/  FADD R17, R112, R117 ;  /* 0x0000007570117221 */ /* 0x000fe20000000000 */
[----:B---3--:R-:W-:Y:S01]  /*4780*/  @!P3 FMUL R116, R116, R116 ;  /* 0x000000747474b220 */ /* 0x008fe20000400000 */
[----:B-1----:R-:W-:Y:S01]  /*4790*/  F2FP.F16.F32.PACK_AB R89, R115, R114 ;  /* 0x000000727359723e */ /* 0x002fe200000000ff */
[----:B------:R-:W-:Y:S02]  /*47a0*/  FADD R114, R111, R114 ;  /* 0x000000726f727221 */ /* 0x000fe40000000000 */
[----:B------:R-:W-:Y:S01]  /*47b0*/  FADD R17, R17, R116 ;  /* 0x0000007411117221 */ /* 0x000fe20000000000 */
[----:B------:R-:W-:Y:S01]  /*47c0*/  F2FP.F16.F32.PACK_AB R90, R116, R117 ;  /* 0x00000075745a723e */ /* 0x000fe200000000ff */
[----:B------:R-:W-:Y:S01]  /*47d0*/  FADD R115, R114, R115 ;  /* 0x0000007372737221 */ /* 0x000fe20000000000 */
[----:B----4-:R-:W-:-:S05]  /*47e0*/  @!P6 FMUL R118, R118, R118 ;  /* 0x000000767676e220 */ /* 0x010fca0000400000 */
[----:B------:R-:W-:Y:S01]  /*47f0*/  F2FP.F16.F32.PACK_AB R91, R21, R118 ;  /* 0x00000076155b723e */ /* 0x000fe200000000ff */
[----:B------:R-:W-:-:S03]  /*4800*/  FADD R118, R115, R118 ;  /* 0x0000007673767221 */ /* 0x000fc60000000000 */
[----:B------:R-:W-:Y:S01]  /*4810*/  WARPGROUP.ARRIVE ;  /* 0x00000000000079c5 */ /* 0x000fe20000000000 */
[----:B------:R-:W-:-:S05]  /*4820*/  FADD R15, R118, R21 ;  /* 0x00000015760f7221 */ /* 0x000fca0000000000 */
[----:B------:R-:W-:Y:S03]  /*4830*/  HGMMA.64x128x16.F32 R24, R88, gdesc[UR4].tnspB, R24, gsb0 ;  /* 0x41e0000458187df0 */ /* 0x000fe60008000818 */
[----:B------:R-:W-:Y:S02]  /*4840*/  WARPGROUP.DEPBAR.LE gsb0, 0x0 ;  /* 0x00008000000079c5 */ /* 0x000fe40000010000 */
[----:B------:R1:W-:Y:S01]  /*4850*/  SYNCS.ARRIVE.TRANS64.RED.A1T0 RZ, [R11+URZ], RZ ;  /* 0x000000ff0bff79a7 */ /* 0x0003e2000810043f */
[----:B------:R-:W-:Y:S05]  /*4860*/  @P1 BRA `(.L_x_32) ;  /* 0x0000000000b41947 */ /* 0x000fea0003800000 */
[----:B------:R-:W-:Y:S01]  /*4870*/  ISETP.LT.OR P1, PT, R6, 0x1, !P0 ;  /* 0x000000010600780c */ /* 0x000fe20004721670 */
[----:B------:R-:W-:-:S12]  /*4880*/  BSSY B0, `(.L_x_33) ;  /* 0x000002a000007945 */ /* 0x000fd80003800000 */
[----:B------:R-:W-:Y:S05]  /*4890*/  @P1 BRA `(.L_x_34) ;  /* 0x0000000000a01947 */ /* 0x000fea0003800000 */
[----:B-1----:R-:W-:Y:S02]  /*48a0*/  LEA R11, R5, R2, 0x3 ;  /* 0x00000002050b7211 */ /* 0x002fe400078e18ff */
[----:B------:R-:W-:Y:S02]  /*48b0*/  SHF.L.U32 R18, R4, 0x1f, RZ ;  /* 0x0000001f04127819 */ /* 0x000fe400000006ff */
[----:B------:R-:W-:Y:S02]  /*48c0*/  ISETP.NE.AND P2, PT, R16, RZ, PT ;  /* 0x000000ff1000720c */ /* 0x000fe40003f45270 */
[----:B------:R-:W1:Y:S02]  /*48d0*/  SYNCS.PHASECHK.TRANS64.TRYWAIT P1, [R11+URZ+0x14020], R18 ;  /* 0x014020120b0075a7 */ /* 0x000e64000802017f */
[----:B-1----:R-:W-:Y:S09]  /*48e0*/  @!P1 BRA `(.L_x_35) ;  /* 0x0000002000709947 */ /* 0x002ff20003800000 */
.L_x_74:
[----:B------:R-:W-:Y:S05]  /*48f0*/  @P2 BRA `(.L_x_36) ;  /* 0x0000000000142947 */ /* 0x000fea0003800000 */
[----:B------:R-:W-:Y:S01]  /*4900*/  ISETP.NE.AND P1, PT, R10, RZ, PT ;  /* 0x000000ff0a00720c */ /* 0x000fe20003f25270 */
[----:B-1----:R-:W-:-:S04]  /*4910*/  IMAD.MOV.U32 R18, RZ, RZ, 0x4000 ;  /* 0x00004000ff127424 */ /* 0x002fc800078e00ff */
[----:B------:R2:W-:Y:S08]  /*4920*/  SYNCS.ARRIVE.TRANS64 RZ, [R11+URZ+0x14000], R18 ;  /* 0x014000120bff79a7 */ /* 0x0005f0000800003f */
[----:B------:R-:W-:Y:S05]  /*4930*/  @!P1 BRA `(.L_x_36) ;  /* 0x0000000000049947 */ /* 0x000fea0003800000 */
[----:B------:R-:W-:Y:S01]  /*4940*/  BPT.TRAP 0x1 ;  /* 0x000000040000795c */ /* 0x000fe20000300000 */
.L_x_36:
[----:B-12---:R-:W-:Y:S01]  /*4950*/  LEA R18, R5, R2, 0xe ;  /* 0x0000000205127211 */ /* 0x006fe200078e70ff */
[----:B------:R-:W-:Y:S01]  /*4960*/  UIADD3 UR6, UP0, UR38, 0x2f0, URZ ;  /* 0x000002f026067890 */ /* 0x000fe2000ff1e03f */
[----:B------:R-:W-:Y:S01]  /*4970*/  R2UR UR19, R7 ;  /* 0x00000000071372ca */ /* 0x000fe200000e0000 */
[----:B------:R-:W-:Y:S01]  /*4980*/  UMOV UR26, 0x0 ;  /* 0x00000000001a7882 */ /* 0x000fe20000000000 */
[----:B------:R-:W-:Y:S01]  /*4990*/  R2UR UR17, R11 ;  /* 0x000000000b1172ca */ /* 0x000fe200000e0000 */
[----:B------:R-:W-:Y:S01]  /*49a0*/  UIADD3.X UR7, URZ, UR39, URZ, UP0, !UPT ;  /* 0x000000273f077290 */ /* 0x000fe200087fe43f */
[----:B------:R-:W-:Y:S01]  /*49b0*/  R2UR UR8, R18 ;  /* 0x00000000120872ca */ /* 0x000fe200000e0000 */
[----:B------:R-:W-:Y:S01]  /*49c0*/  UMOV UR27, 0x10000000 ;  /* 0x10000000001b7882 */ /* 0x000fe20000000000 */
[----:B------:R-:W-:Y:S01]  /*49d0*/  UMOV UR18, URZ ;  /* 0x0000003f00127c82 */ /* 0x000fe20008000000 */
[----:B------:R-:W-:Y:S01]  /*49e0*/  UMOV UR20, UR36 ;  /* 0x0000002400147c82 */ /* 0x000fe20008000000 */
[----:B------:R-:W-:Y:S01]  /*49f0*/  UMOV UR21, UR37 ;  /* 0x0000002500157c82 */ /* 0x000fe20008000000 */
[----:B------:R-:W-:Y:S01]  /*4a00*/  UMOV UR10, 0x40 ;  /* 0x00000040000a7882 */ /* 0x000fe20000000000 */
[----:B------:R-:W-:Y:S01]  /*4a10*/  UMOV UR12, UR36 ;  /* 0x00000024000c7c82 */ /* 0x000fe20008000000 */
[----:B------:R-:W-:Y:S01]  /*4a20*/  UMOV UR13, UR37 ;  /* 0x00000025000d7c82 */ /* 0x000fe20008000000 */
[----:B------:R-:W-:Y:S01]  /*4a30*/  IADD3 R5, R5, 0x1, RZ ;  /* 0x0000000105057810 */ /* 0x000fe20007ffe0ff */
[----:B------:R-:W-:Y:S01]  /*4a40*/  USHF.L.U32 UR19, UR19, 0x6, URZ ;  /* 0x0000000613137899 */ /* 0x000fe2000800063f */
[----:B------:R-:W-:Y:S01]  /*4a50*/  IADD3 R7, R7, 0x1, RZ ;  /* 0x0000000107077810 */ /* 0x000fe20007ffe0ff */
[----:B------:R-:W-:Y:S01]  /*4a60*/  UIADD3 UR17, UR17, 0x14000, URZ ;  /* 0x0001400011117890 */ /* 0x000fe2000fffe03f */
[----:B------:R-:W-:Y:S01]  /*4a70*/  ISETP.NE.AND P1, PT, R5, 0x4, PT ;  /* 0x000000040500780c */ /* 0x000fe20003f25270 */
[----:B------:R-:W-:-:S02]  /*4a80*/  UIADD3 UR16, UR8, 0x4000, URZ ;  /* 0x0000400008107890 */ /* 0x000fc4000fffe03f */
[----:B------:R-:W-:Y:S01]  /*4a90*/  UIADD3 UR8, UR8, 0x6000, URZ ;  /* 0x0000600008087890 */ /* 0x000fe2000fffe03f */
[----:B------:R-:W-:Y:S01]  /*4aa0*/  SEL R11, RZ, 0x1, P1 ;  /* 0x00000001ff0b7807 */ /* 0x000fe20000800000 */
[----:B------:R-:W-:Y:S01]  /*4ab0*/  UMOV UR11, UR19 ;  /* 0x00000013000b7c82 */ /* 0x000fe20008000000 */
[----:B------:R-:W-:Y:S01]  /*4ac0*/  UMOV UR9, UR17 ;  /* 0x0000001100097c82 */ /* 0x000fe20008000000 */
[----:B------:R-:W-:Y:S02]  /*4ad0*/  SEL R5, R5, RZ, P1 ;  /* 0x000000ff05057207 */ /* 0x000fe40000800000 */
[----:B------:R-:W-:Y:S01]  /*4ae0*/  LOP3.LUT R4, R4, R11, RZ, 0x3c, !PT ;  /* 0x0000000b04047212 */ /* 0x000fe200078e3cff */
[----:B------:R2:W-:Y:S02]  /*4af0*/  UTMALDG.4D [UR16], [UR6], desc[UR26] ;  /* 0x00001a10060075b4 */ /* 0x0005e40008019000 */
[----:B------:R2:W-:Y:S02]  /*4b00*/  UTMALDG.4D [UR8], [UR6], desc[UR26] ;  /* 0x00001a08060075b4 */ /* 0x0005e40008019000 */
[----:B--2---:R-:W-:-:S02]  /*4b10*/  NOP ;  /* 0x0000000000007918 */ /* 0x004fc40000000000 */
.L_x_34:
[----:B------:R-:W-:Y:S05]  /*4b20*/  BSYNC B0 ;  /* 0x0000000000007941 */ /* 0x000fea0003800000 */
.L_x_33:
[----:B------:R-:W-:-:S07]  /*4b30*/  VIADD R6, R6, 0xffffffff ;  /* 0xffffffff06067836 */ /* 0x000fce0000000000 */
.L_x_32:
[----:B------:R-:W-:Y:S01]  /*4b40*/  ISETP.GT.AND P3, PT, R12, 0x2, PT ;  /* 0x000000020c00780c */ /* 0x000fe20003f64270 */
[----:B------:R-:W-:Y:S01]  /*4b50*/  IMAD.MOV.U32 R23, RZ, RZ, R0 ;  /* 0x000000ffff177224 */ /* 0x000fe200078e0000 */
[----:B------:R-:W-:Y:S02]  /*4b60*/  IADD3 R13, R13, 0x1, RZ ;  /* 0x000000010d0d7810 */ /* 0x000fe40007ffe0ff */
[----:B-1----:R-:W-:Y:S02]  /*4b70*/  IADD3 R11, R19, 0x1, RZ ;  /* 0x00000001130b7810 */ /* 0x002fe40007ffe0ff */
[----:B------:R-:W-:Y:S02]  /*4b80*/  ISETP.NE.AND P1, PT, R13, 0x4, PT ;  /* 0x000000040d00780c */ /* 0x000fe40003f25270 */
[----:B------:R-:W-:Y:S02]  /*4b90*/  ISETP.NE.AND P2, PT, R11, 0x4, PT ;  /* 0x000000040b00780c */ /* 0x000fe40003f45270 */
[----:B------:R-:W-:-:S02]  /*4ba0*/  SEL R18, RZ, 0x1, P1 ;  /* 0x00000001ff127807 */ /* 0x000fc40000800000 */
[----:B------:R-:W-:Y:S02]  /*4bb0*/  IADD3 R12, R12, -0x1, RZ ;  /* 0xffffffff0c0c7810 */ /* 0x000fe40007ffe0ff */
[----:B------:R-:W-:Y:S02]  /*4bc0*/  LOP3.LUT R3, R3, R18, RZ, 0x3c, !PT ;  /* 0x0000001203037212 */ /* 0x000fe400078e3cff */
[----:B------:R-:W-:Y:S02]  /*4bd0*/  MOV R121, R9 ;  /* 0x0000000900797202 */ /* 0x000fe40000000f00 */
[----:B------:R-:W-:Y:S02]  /*4be0*/  SEL R13, R13, RZ, P1 ;  /* 0x000000ff0d0d7207 */ /* 0x000fe40000800000 */
[----:B------:R-:W-:Y:S01]  /*4bf0*/  SEL R11, R11, RZ, P2 ;  /* 0x000000ff0b0b7207 */ /* 0x000fe20001000000 */
[----:B------:R-:W-:Y:S06]  /*4c00*/  @P3 BRA `(.L_x_37) ;  /* 0xffffffdc00843947 */ /* 0x000fec000383ffff */
.L_x_24:
[----:B------:R-:W-:Y:S05]  /*4c10*/  WARPSYNC.ALL ;  /* 0x0000000000007948 */ /* 0x000fea0003800000 */
[----:B------:R-:W2:Y:S01]  /*4c20*/  SHFL.BFLY PT, R4, R17, 0x1, 0x1f ;  /* 0x0c201f0011047f89 */ /* 0x000ea200000e0000 */
[----:B------:R-:W-:Y:S01]  /*4c30*/  BSSY B0, `(.L_x_38) ;  /* 0x0000023000007945 */ /* 0x000fe20003800000 */
[----:B------:R-:W-:Y:S01]  /*4c40*/  MOV R7, 0x7f800000 ;  /* 0x7f80000000077802 */ /* 0x000fe20000000f00 */
[----:B------:R-:W-:Y:S01]  /*4c50*/  IMAD.MOV.U32 R5, RZ, RZ, 0x3f800000 ;  /* 0x3f800000ff057424 */ /* 0x000fe200078e00ff */
[----:B------:R-:W3:Y:S01]  /*4c60*/  SHFL.BFLY PT, R6, R15, 0x1, 0x1f ;  /* 0x0c201f000f067f89 */ /* 0x000ee200000e0000 */
[----:B------:R-:W-:-:S02]  /*4c70*/  MOV R10, 0x3f800000 ;  /* 0x3f800000000a7802 */ /* 0x000fc40000000f00 */
[----:B------:R-:W-:Y:S01]  /*4c80*/  MOV R8, 0x7f800000 ;  /* 0x7f80000000087802 */ /* 0x000fe20000000f00 */
[----:B--2---:R-:W-:Y:S01]  /*4c90*/  FADD R4, R4, R17 ;  /* 0x0000001104047221 */ /* 0x004fe20000000000 */
[----:B---3--:R-:W-:-:S04]  /*4ca0*/  FADD R19, R6, R15 ;  /* 0x0000000f06137221 */ /* 0x008fc80000000000 */
[----:B------:R-:W2:Y:S04]  /*4cb0*/  SHFL.BFLY PT, R3, R4, 0x2, 0x1f ;  /* 0x0c401f0004037f89 */ /* 0x000ea800000e0000 */
[----:B------:R-:W3:Y:S01]  /*4cc0*/  SHFL.BFLY PT, R20, R19, 0x2, 0x1f ;  /* 0x0c401f0013147f89 */ /* 0x000ee200000e0000 */
[C---:B--2---:R-:W-:Y:S01]  /*4cd0*/  FSETP.NE.AND P0, PT, R4.reuse, -R3, PT ;  /* 0x800000030400720b */ /* 0x044fe20003f05000 */
[----:B------:R-:W-:Y:S01]  /*4ce0*/  FADD R3, R4, R3 ;  /* 0x0000000304037221 */ /* 0x000fe20000000000 */
[----:B---3--:R-:W-:-:S11]  /*4cf0*/  FADD R6, R19, R20 ;  /* 0x0000001413067221 */ /* 0x008fd60000000000 */
[----:B------:R-:W-:Y:S05]  /*4d00*/  @!P0 BRA `(.L_x_39) ;  /* 0x0000000000548947 */ /* 0x000fea0003800000 */
[----:B------:R-:W-:Y:S01]  /*4d10*/  IADD3 R4, R3, 0x1800000, RZ ;  /* 0x0180000003047810 */ /* 0x000fe20007ffe0ff */
[----:B------:R-:W-:Y:S03]  /*4d20*/  BSSY B1, `(.L_x_40) ;  /* 0x000000c000017945 */ /* 0x000fe60003800000 */
[----:B------:R-:W-:-:S04]  /*4d30*/  LOP3.LUT R4, R4, 0x7f800000, RZ, 0xc0, !PT ;  /* 0x7f80000004047812 */ /* 0x000fc800078ec0ff */
[----:B------:R-:W-:-:S13]  /*4d40*/  ISETP.GT.U32.AND P0, PT, R4, 0x1ffffff, PT ;  /* 0x01ffffff0400780c */ /* 0x000fda0003f04070 */
[----:B------:R-:W-:Y:S05]  /*4d50*/  @P0 BRA `(.L_x_41) ;  /* 0x0000000000100947 */ /* 0x000fea0003800000 */
[----:B-1----:R-:W-:-:S07]  /*4d60*/  MOV R11, 0x4d80 ;  /* 0x00004d80000b7802 */ /* 0x002fce0000000f00 */
[----:B------:R-:W-:Y:S05]  /*4d70*/  CALL.REL.NOINC `($__internal_0_$__cuda_sm20_rcp_rn_f32_slowpath) ;  /* 0x0000001c00607944 */ /* 0x000fea0003c00000 */
[----:B------:R-:W-:Y:S01]  /*4d80*/  MOV R5, R12 ;  /* 0x0000000c00057202 */ /* 0x000fe20000000f00 */
[----:B------:R-:W-:Y:S06]  /*4d90*/  BRA `(.L_x_42) ;  /* 0x0000000000107947 */ /* 0x000fec0003800000 */
.L_x_41:
[----:B------:R-:W2:Y:S02]  /*4da0*/  MUFU.RCP R4, R3 ;  /* 0x0000000300047308 */ /* 0x000ea40000001000 */
[----:B--2---:R-:W-:-:S04]  /*4db0*/  FFMA R5, R3, R4, -1 ;  /* 0xbf80000003057423 */ /* 0x004fc80000000004 */
[----:B------:R-:W-:-:S04]  /*4dc0*/  FADD.FTZ R5, -R5, -RZ ;  /* 0x800000ff05057221 */ /* 0x000fc80000010100 */
[----:B------:R-:W-:-:S07]  /*4dd0*/  FFMA R5, R4, R5, R4 ;  /* 0x0000000504057223 */ /* 0x000fce0000000004 */
.L_x_42:
[----:B------:R-:W-:Y:S05]  /*4de0*/  BSYNC B1 ;  /* 0x0000000000017941 */ /* 0x000fea0003800000 */
.L_x_40:
[----:B------:R-:W-:Y:S01]  /*4df0*/  FSETP.GEU.AND P0, PT, |R3|, 1.175494350822287508e-38, PT ;  /* 0x008000000300780b */ /* 0x000fe20003f0e200 */
[----:B------:R-:W-:-:S12]  /*4e00*/  ULDC UR6, c[0x0][0x600] ;  /* 0x0001800000067ab9 */ /* 0x000fd80000000800 */
[----:B------:R-:W-:-:S04]  /*4e10*/  @!P0 FMUL R3, R3, 16777216 ;  /* 0x4b80000003038820 */ /* 0x000fc80000400000 */
[----:B------:R-:W2:Y:S02]  /*4e20*/  MUFU.LG2 R4, R3 ;  /* 0x0000000300047308 */ /* 0x000ea40000000c00 */
[----:B--2---:R-:W-:-:S04]  /*4e30*/  @!P0 FADD R4, R4, -24 ;  /* 0xc1c0000004048421 */ /* 0x004fc80000000000 */
[----:B-1----:R-:W-:-:S04]  /*4e40*/  FMUL R11, R4, 0.69314718246459960938 ;  /* 0x3f317218040b7820 */ /* 0x002fc80000400000 */
[----:B------:R-:W-:-:S07]  /*4e50*/  FFMA R8, R0, UR6, R11 ;  /* 0x0000000600087c23 */ /* 0x000fce000800000b */
.L_x_39:
[----:B------:R-:W-:Y:S05]  /*4e60*/  BSYNC B0 ;  /* 0x0000000000007941 */ /* 0x000fea0003800000 */
.L_x_38:
[----:B------:R-:W-:Y:S01]  /*4e70*/  FSETP.NE.AND P0, PT, R19, -R20, PT ;  /* 0x800000141300720b */ /* 0x000fe20003f05000 */
[----:B------:R-:W-:Y:S01]  /*4e80*/  ULDC UR4, c[0x0][0x608] ;  /* 0x0001820000047ab9 */ /* 0x000fe20000000800 */
[----:B------:R-:W-:Y:S01]  /*4e90*/  BSSY B0, `(.L_x_43) ;  /* 0x0000039000007945 */ /* 0x000fe20003800000 */
[----:B------:R-:W-:-:S04]  /*4ea0*/  FMUL R5, R5, UR4 ;  /* 0x0000000405057c20 */ /* 0x000fc80008400000 */
        /* <DEDUP_REMOVED lines=32> */
[----:B------:R-:W-:Y:S06]  /*50b0*/  @!P0 BRA `(.L_x_44) ;  /* 0x0000000000588947 */ /* 0x000fec0003800000 */
[----:B------:R-:W-:Y:S01]  /*50c0*/  IADD3 R0, R6, 0x1800000, RZ ;  /* 0x0180000006007810 */ /* 0x000fe20007ffe0ff */
[----:B------:R-:W-:Y:S03]  /*50d0*/  BSSY B1, `(.L_x_45) ;  /* 0x000000d000017945 */ /* 0x000fe60003800000 */
[----:B------:R-:W-:-:S04]  /*50e0*/  LOP3.LUT R0, R0, 0x7f800000, RZ, 0xc0, !PT ;  /* 0x7f80000000007812 */ /* 0x000fc800078ec0ff */
[----:B------:R-:W-:-:S13]  /*50f0*/  ISETP.GT.U32.AND P0, PT, R0, 0x1ffffff, PT ;  /* 0x01ffffff0000780c */ /* 0x000fda0003f04070 */
[----:B------:R-:W-:Y:S05]  /*5100*/  @P0 BRA `(.L_x_46) ;  /* 0x0000000000140947 */ /* 0x000fea0003800000 */
[----:B------:R-:W-:Y:S01]  /*5110*/  IMAD.MOV.U32 R3, RZ, RZ, R6 ;  /* 0x000000ffff037224 */ /* 0x000fe200078e0006 */
[----:B-1----:R-:W-:-:S07]  /*5120*/  MOV R11, 0x5140 ;  /* 0x00005140000b7802 */ /* 0x002fce0000000f00 */
[----:B------:R-:W-:Y:S05]  /*5130*/  CALL.REL.NOINC `($__internal_0_$__cuda_sm20_rcp_rn_f32_slowpath) ;  /* 0x0000001800707944 */ /* 0x000fea0003c00000 */
[----:B------:R-:W-:Y:S01]  /*5140*/  MOV R10, R12 ;  /* 0x0000000c000a7202 */ /* 0x000fe20000000f00 */
[----:B------:R-:W-:Y:S06]  /*5150*/  BRA `(.L_x_47) ;  /* 0x0000000000107947 */ /* 0x000fec0003800000 */
.L_x_46:
[----:B------:R-:W2:Y:S02]  /*5160*/  MUFU.RCP R3, R6 ;  /* 0x0000000600037308 */ /* 0x000ea40000001000 */
[----:B--2---:R-:W-:-:S04]  /*5170*/  FFMA R0, R6, R3, -1 ;  /* 0xbf80000006007423 */ /* 0x004fc80000000003 */
[----:B------:R-:W-:-:S04]  /*5180*/  FADD.FTZ R0, -R0, -RZ ;  /* 0x800000ff00007221 */ /* 0x000fc80000010100 */
[----:B------:R-:W-:-:S07]  /*5190*/  FFMA R10, R3, R0, R3 ;  /* 0x00000000030a7223 */ /* 0x000fce0000000003 */
.L_x_47:
[----:B------:R-:W-:Y:S05]  /*51a0*/  BSYNC B1 ;  /* 0x0000000000017941 */ /* 0x000fea0003800000 */
.L_x_45:
[----:B------:R-:W-:Y:S01]  /*51b0*/  FSETP.GEU.AND P0, PT, |R6|, 1.175494350822287508e-38, PT ;  /* 0x008000000600780b */ /* 0x000fe20003f0e200 */
[----:B------:R-:W-:-:S12]  /*51c0*/  ULDC UR4, c[0x0][0x600] ;  /* 0x0001800000047ab9 */ /* 0x000fd80000000800 */
[----:B------:R-:W-:-:S04]  /*51d0*/  @!P0 FMUL R6, R6, 16777216 ;  /* 0x4b80000006068820 */ /* 0x000fc80000400000 */
[----:B------:R-:W2:Y:S02]  /*51e0*/  MUFU.LG2 R0, R6 ;  /* 0x0000000600007308 */ /* 0x000ea40000000c00 */
[----:B--2---:R-:W-:-:S04]  /*51f0*/  @!P0 FADD R0, R0, -24 ;  /* 0xc1c0000000008421 */ /* 0x004fc80000000000 */
[----:B------:R-:W-:-:S04]  /*5200*/  FMUL R0, R0, 0.69314718246459960938 ;  /* 0x3f31721800007820 */ /* 0x000fc80000400000 */
[----:B------:R-:W-:-:S07]  /*5210*/  FFMA R7, R9, UR4, R0 ;  /* 0x0000000409077c23 */ /* 0x000fce0008000000 */
.L_x_44:
[----:B------:R-:W-:Y:S05]  /*5220*/  BSYNC B0 ;  /* 0x0000000000007941 */ /* 0x000fea0003800000 */
.L_x_43:
[----:B------:R-:W2:Y:S01]  /*5230*/  S2R R0, SR_TID.X ;  /* 0x0000000000007919 */ /* 0x000ea20000002100 */
[----:B------:R-:W-:Y:S01]  /*5240*/  ULDC UR4, c[0x0][0x608] ;  /* 0x0001820000047ab9 */ /* 0x000fe20000000800 */
[----:B------:R-:W-:Y:S01]  /*5250*/  ULDC.64 UR8, c[0x0][0x208] ;  /* 0x0000820000087ab9 */ /* 0x000fe20000000a00 */
[----:B------:R-:W-:Y:S01]  /*5260*/  FMUL R10, R10, UR4 ;  /* 0x000000040a0a7c20 */ /* 0x000fe20008400000 */
[----:B------:R-:W-:Y:S01]  /*5270*/  BSSY B0, `(.L_x_48) ;  /* 0x0000019000007945 */ /* 0x000fe20003800000 */
[----:B------:R-:W-:Y:S02]  /*5280*/  SHF.R.U32.HI R17, RZ, 0x5, R16 ;  /* 0x00000005ff117819 */ /* 0x000fe40000011610 */
[----:B--2---:R-:W-:-:S13]  /*5290*/  LOP3.LUT P0, RZ, R0, 0x3, RZ, 0xc0, !PT ;  /* 0x0000000300ff7812 */ /* 0x004fda000780c0ff */
[----:B------:R-:W-:Y:S05]  /*52a0*/  @P0 BRA `(.L_x_49) ;  /* 0x0000000000540947 */ /* 0x000fea0003800000 */
[----:B------:R-:W2:Y:S01]  /*52b0*/  S2UR UR4, SR_CTAID.X ;  /* 0x00000000000479c3 */ /* 0x000ea20000002500 */
[----:B------:R-:W-:Y:S02]  /*52c0*/  SHF.R.U32.HI R0, RZ, 0x2, R0 ;  /* 0x00000002ff007819 */ /* 0x000fe40000011600 */
[----:B------:R-:W-:Y:S02]  /*52d0*/  SHF.L.U32 R3, R17, 0x4, RZ ;  /* 0x0000000411037819 */ /* 0x000fe400000006ff */
[----:B------:R-:W-:-:S04]  /*52e0*/  LOP3.LUT R0, R0, 0x7, RZ, 0xc0, !PT ;  /* 0x0000000700007812 */ /* 0x000fc800078ec0ff */
[----:B------:R-:W-:Y:S01]  /*52f0*/  LOP3.LUT R0, R3, 0xfffffff0, R0, 0xe2, !PT ;  /* 0xfffffff003007812 */ /* 0x000fe200078ee200 */
[----:B--2---:R-:W-:-:S03]  /*5300*/  USHF.L.U32 UR6, UR4, 0x6, URZ ;  /* 0x0000000604067899 */ /* 0x004fc6000800063f */
[----:B------:R-:W-:Y:S02]  /*5310*/  ULDC.64 UR4, c[0x0][0x688] ;  /* 0x0001a20000047ab9 */ /* 0x000fe40000000a00 */
[----:B------:R-:W-:Y:S02]  /*5320*/  UIMAD UR4, UR36, UR4, UR6 ;  /* 0x00000004240472a4 */ /* 0x000fe4000f8e0206 */
[----:B------:R-:W-:Y:S02]  /*5330*/  IADD3 R3, R0, UR6, RZ ;  /* 0x0000000600037c10 */ /* 0x000fe4000fffe0ff */
[----:B------:R-:W-:Y:S02]  /*5340*/  UIMAD UR4, UR37, UR5, UR4 ;  /* 0x00000005250472a4 */ /* 0x000fe4000f8e0204 */
[C---:B------:R-:W-:Y:S01]  /*5350*/  IADD3 R4, R3.reuse, 0x8, RZ ;  /* 0x0000000803047810 */ /* 0x040fe20007ffe0ff */
[----:B------:R-:W-:Y:S02]  /*5360*/  ULDC UR5, c[0x0][0x288] ;  /* 0x0000a20000057ab9 */ /* 0x000fe40000000800 */
[----:B------:R-:W-:-:S02]  /*5370*/  ISETP.GE.U32.AND P0, PT, R3, UR5, PT ;  /* 0x0000000503007c0c */ /* 0x000fc4000bf06070 */
[----:B------:R-:W-:Y:S02]  /*5380*/  IADD3 R0, P2, R0, UR4, RZ ;  /* 0x0000000400007c10 */ /* 0x000fe4000ff5e0ff */
[----:B------:R-:W-:Y:S01]  /*5390*/  ISETP.GE.U32.AND P1, PT, R4, UR5, PT ;  /* 0x0000000504007c0c */ /* 0x000fe2000bf26070 */
[----:B------:R-:W-:Y:S02]  /*53a0*/  ULDC.64 UR4, c[0x0][0x680] ;  /* 0x0001a00000047ab9 */ /* 0x000fe40000000a00 */
[----:B------:R-:W-:Y:S01]  /*53b0*/  IMAD.X R3, RZ, RZ, RZ, P2 ;  /* 0x000000ffff037224 */ /* 0x000fe200010e06ff */
[----:B------:R-:W-:-:S04]  /*53c0*/  LEA R4, P2, R0, UR4, 0x2 ;  /* 0x0000000400047c11 */ /* 0x000fc8000f8410ff */
[----:B------:R-:W-:-:S05]  /*53d0*/  LEA.HI.X R5, R0, UR5, R3, 0x2, P2 ;  /* 0x0000000500057c11 */ /* 0x000fca00090f1403 */
[----:B------:R2:W-:Y:S04]  /*53e0*/  @!P0 STG.E desc[UR8][R4.64], R8 ;  /* 0x0000000804008986 */ /* 0x0005e8000c101908 */
[----:B------:R2:W-:Y:S02]  /*53f0*/  @!P1 STG.E desc[UR8][R4.64+0x20], R7 ;  /* 0x0000200704009986 */ /* 0x0005e4000c101908 */
.L_x_49:
[----:B------:R-:W-:Y:S05]  /*5400*/  BSYNC B0 ;  /* 0x0000000000007941 */ /* 0x000fea0003800000 */
.L_x_48:
[----:B------:R-:W-:Y:S01]  /*5410*/  ULDC.64 UR4, c[0x0][0x730] ;  /* 0x0001cc0000047ab9 */ /* 0x000fe20000000a00 */
[-C--:B------:R-:W-:Y:S01]  /*5420*/  FMUL R26, R26, R10.reuse ;  /* 0x0000000a1a1a7220 */ /* 0x080fe20000400000 */
[----:B------:R-:W-:Y:S01]  /*5430*/  ISETP.NE.U32.AND P0, PT, RZ, UR4, PT ;  /* 0x00000004ff007c0c */ /* 0x000fe2000bf05070 */
[-C--:B------:R-:W-:Y:S01]  /*5440*/  FMUL R27, R27, R10.reuse ;  /* 0x0000000a1b1b7220 */ /* 0x080fe20000400000 */
[-C--:B------:R-:W-:Y:S01]  /*5450*/  FMUL R30, R30, R10.reuse ;  /* 0x0000000a1e1e7220 */ /* 0x080fe20000400000 */
[-C--:B------:R-:W-:Y:S01]  /*5460*/  FMUL R31, R31, R10.reuse ;  /* 0x0000000a1f1f7220 */ /* 0x080fe20000400000 */
[----:B------:R-:W-:Y:S01]  /*5470*/  ISETP.NE.AND.EX P0, PT, RZ, UR5, PT, P0 ;  /* 0x00000005ff007c0c */ /* 0x000fe2000bf05300 */
        /* <DEDUP_REMOVED lines=28> */
[----:B------:R-:W-:Y:S06]  /*5640*/  @P0 BRA `(.L_x_50) ;  /* 0x0000000000200947 */ /* 0x000fec0003800000 */
[----:B------:R-:W-:Y:S02]  /*5650*/  ULDC.64 UR4, c[0x0][0x728] ;  /* 0x0001ca0000047ab9 */ /* 0x000fe40000000a00 */
[----:B------:R-:W-:-:S04]  /*5660*/  ISETP.NE.U32.AND P0, PT, RZ, UR4, PT ;  /* 0x00000004ff007c0c */ /* 0x000fc8000bf05070 */
[----:B------:R-:W-:-:S13]  /*5670*/  ISETP.NE.AND.EX P0, PT, RZ, UR5, PT, P0 ;  /* 0x00000005ff007c0c */ /* 0x000fda000bf05300 */
[----:B------:R-:W-:Y:S05]  /*5680*/  @!P0 BRA `(.L_x_51) ;  /* 0x00000000000c8947 */ /* 0x000fea0003800000 */
[----:B--2---:R-:W2:Y:S02]  /*5690*/  LDC.64 R4, c[0x0][0x728] ;  /* 0x0001ca00ff047b82 */ /* 0x004ea40000000a00 */
[----:B--2---:R3:W5:Y:S01]  /*56a0*/  LDG.E R18, desc[UR8][R4.64] ;  /* 0x0000000804127981 */ /* 0x004762000c1e1900 */
[----:B------:R-:W-:Y:S05]  /*56b0*/  BRA `(.L_x_50) ;  /* 0x0000000000047947 */ /* 0x000fea0003800000 */
.L_x_51:
[----:B------:R-:W4:Y:S02]  /*56c0*/  LDC R18, c[0x0][0x720] ;  /* 0x0001c800ff127b82 */ /* 0x000f240000000800 */
.L_x_50:
[----:B------:R-:W-:-:S04]  /*56d0*/  MOV R0, RZ ;  /* 0x000000ff00007202 */ /* 0x000fc80000000f00 */
[----:B------:R-:W-:-:S13]  /*56e0*/  LOP3.LUT P0, RZ, R0, 0x1bf, RZ, 0xc0, !PT ;  /* 0x000001bf00ff7812 */ /* 0x000fda000780c0ff */
[----:B------:R-:W-:Y:S05]  /*56f0*/  @!P0 BRA `(.L_x_52) ;  /* 0x0000000000408947 */ /* 0x000fea0003800000 */
[----:B------:R-:W-:Y:S01]  /*5700*/  MOV R14, 0x0 ;  /* 0x00000000000e7802 */ /* 0x000fe20000000f00 */
[----:B------:R-:W-:Y:S01]  /*5710*/  ULDC.64 UR4, c[0x4][0x70] ;  /* 0x01001c0000047ab9 */ /* 0x000fe20000000a00 */
[----:B------:R-:W-:Y:S01]  /*5720*/  ULDC.64 UR6, c[0x4][0x8] ;  /* 0x0100020000067ab9 */ /* 0x000fe20000000a00 */
[----:B--23--:R-:W-:Y:S01]  /*5730*/  MOV R4, UR4 ;  /* 0x0000000400047c02 */ /* 0x00cfe20008000f00 */
[----:B------:R-:W-:Y:S01]  /*5740*/  IMAD.U32 R10, RZ, RZ, UR6 ;  /* 0x00000006ff0a7e24 */ /* 0x000fe2000f8e00ff */
[----:B------:R-:W-:Y:S01]  /*5750*/  MOV R5, UR5 ;  /* 0x0000000500057c02 */ /* 0x000fe20008000f00 */
[----:B------:R-:W2:Y:S01]  /*5760*/  LDC.64 R14, c[0x4][R14] ;  /* 0x010000000e0e7b82 */ /* 0x000ea20000000a00 */
[----:B------:R-:W-:Y:S01]  /*5770*/  ULDC.64 UR4, c[0x4][0x78] ;  /* 0x01001e0000047ab9 */ /* 0x000fe20000000a00 */
[----:B-1----:R-:W-:Y:S02]  /*5780*/  MOV R11, UR7 ;  /* 0x00000007000b7c02 */ /* 0x002fe40008000f00 */
[----:B------:R-:W-:-:S02]  /*5790*/  MOV R6, UR4 ;  /* 0x0000000400067c02 */ /* 0x000fc40008000f00 */
[----:B------:R-:W-:Y:S02]  /*57a0*/  MOV R7, UR5 ;  /* 0x0000000500077c02 */ /* 0x000fe40008000f00 */
[----:B------:R-:W-:Y:S02]  /*57b0*/  MOV R8, 0x70 ;  /* 0x0000007000087802 */ /* 0x000fe40000000f00 */
[----:B------:R-:W-:Y:S02]  /*57c0*/  MOV R12, 0x1 ;  /* 0x00000001000c7802 */ /* 0x000fe40000000f00 */
[----:B------:R-:W-:-:S07]  /*57d0*/  MOV R13, RZ ;  /* 0x000000ff000d7202 */ /* 0x000fce0000000f00 */
[----:B------:R-:W-:-:S07]  /*57e0*/  LEPC R20, `(.L_x_52) ;  /* 0x000000001014794e */ /* 0x000fce0000000000 */
[----:B--2-45:R-:W-:Y:S05]  /*57f0*/  CALL.ABS.NOINC R14 ;  /* 0x000000000e007343 */ /* 0x034fea0003c00000 */
.L_x_52:
[----:B------:R-:W-:-:S13]  /*5800*/  LOP3.LUT P0, RZ, R2, 0x1bf, RZ, 0xc0, !PT ;  /* 0x000001bf02ff7812 */ /* 0x000fda000780c0ff */
[----:B------:R-:W-:Y:S05]  /*5810*/  @!P0 BRA `(.L_x_53) ;  /* 0x0000000000408947 */ /* 0x000fea0003800000 */
[----:B------:R-:W-:Y:S01]  /*5820*/  MOV R14, 0x0 ;  /* 0x00000000000e7802 */ /* 0x000fe20000000f00 */
[----:B------:R-:W-:Y:S01]  /*5830*/  ULDC.64 UR4, c[0x4][0x70] ;  /* 0x01001c0000047ab9 */ /* 0x000fe20000000a00 */
[----:B------:R-:W-:Y:S01]  /*5840*/  ULDC.64 UR6, c[0x4][0x78] ;  /* 0x01001e0000067ab9 */ /* 0x000fe20000000a00 */
[----:B--23--:R-:W-:Y:S01]  /*5850*/  IMAD.U32 R4, RZ, RZ, UR4 ;  /* 0x00000004ff047e24 */ /* 0x00cfe2000f8e00ff */
[----:B------:R-:W-:Y:S01]  /*5860*/  MOV R5, UR5 ;  /* 0x0000000500057c02 */ /* 0x000fe20008000f00 */
[----:B------:R-:W-:Y:S01]  /*5870*/  ULDC.64 UR4, c[0x4][0x10] ;  /* 0x0100040000047ab9 */ /* 0x000fe20000000a00 */
[----:B------:R-:W2:Y:S01]  /*5880*/  LDC.64 R14, c[0x4][R14] ;  /* 0x010000000e0e7b82 */ /* 0x000ea20000000a00 */
[----:B------:R-:W-:Y:S01]  /*5890*/  MOV R6, UR6 ;  /* 0x0000000600067c02 */ /* 0x000fe20008000f00 */
[----:B-1----:R-:W-:Y:S01]  /*58a0*/  IMAD.U32 R11, RZ, RZ, UR5 ;  /* 0x00000005ff0b7e24 */ /* 0x002fe2000f8e00ff */
[----:B------:R-:W-:Y:S02]  /*58b0*/  MOV R7, UR7 ;  /* 0x0000000700077c02 */ /* 0x000fe40008000f00 */
[----:B------:R-:W-:-:S02]  /*58c0*/  MOV R10, UR4 ;  /* 0x00000004000a7c02 */ /* 0x000fc40008000f00 */
[----:B------:R-:W-:Y:S02]  /*58d0*/  MOV R8, 0x70 ;  /* 0x0000007000087802 */ /* 0x000fe40000000f00 */
[----:B------:R-:W-:Y:S02]  /*58e0*/  MOV R12, 0x1 ;  /* 0x00000001000c7802 */ /* 0x000fe40000000f00 */
[----:B------:R-:W-:-:S07]  /*58f0*/  MOV R13, RZ ;  /* 0x000000ff000d7202 */ /* 0x000fce0000000f00 */
[----:B------:R-:W-:-:S07]  /*5900*/  LEPC R20, `(.L_x_53) ;  /* 0x000000001014794e */ /* 0x000fce0000000000 */
[----:B--2-45:R-:W-:Y:S05]  /*5910*/  CALL.ABS.NOINC R14 ;  /* 0x000000000e007343 */ /* 0x034fea0003c00000 */
.L_x_53:
[----:B--23--:R-:W2:Y:S01]  /*5920*/  S2R R5, SR_TID.X ;  /* 0x0000000000057919 */ /* 0x00cea20000002100 */
[----:B------:R-:W-:Y:S01]  /*5930*/  ULDC.64 UR4, c[0x0][0x730] ;  /* 0x0001cc0000047ab9 */ /* 0x000fe20000000a00 */
[----:B------:R-:W-:Y:S02]  /*5940*/  IADD3 R16, R16, 0x1f, RZ ;  /* 0x0000001f10107810 */ /* 0x000fe40007ffe0ff */
[----:B------:R-:W-:Y:S02]  /*5950*/  ISETP.NE.U32.AND P0, PT, RZ, UR4, PT ;  /* 0x00000004ff007c0c */ /* 0x000fe4000bf05070 */
[----:B------:R-:W-:Y:S02]  /*5960*/  ISETP.GT.U32.AND P1, PT, R16, 0x3e, PT ;  /* 0x0000003e1000780c */ /* 0x000fe40003f24070 */
[----:B------:R-:W-:-:S13]  /*5970*/  ISETP.NE.AND.EX P0, PT, RZ, UR5, PT, P0 ;  /* 0x00000005ff007c0c */ /* 0x000fda000bf05300 */
[----:B----45:R-:W3:Y:S01]  /*5980*/  @P0 LDC R18, c[0x0][0x720] ;  /* 0x0001c800ff120b82 */ /* 0x030ee20000000800 */
[----:B--2---:R-:W-:Y:S02]  /*5990*/  SHF.L.U32 R0, R5, 0x5, RZ ;  /* 0x0000000505007819 */ /* 0x004fe400000006ff */
[----:B------:R-:W-:Y:S02]  /*59a0*/  SHF.R.U32.HI R4, RZ, 0x1, R5 ;  /* 0x00000001ff047819 */ /* 0x000fe40000011605 */
[C---:B------:R-:W-:Y:S02]  /*59b0*/  LOP3.LUT R3, R0.reuse, 0xc0, RZ, 0xc0, !PT ;  /* 0x000000c000037812 */ /* 0x040fe400078ec0ff */
[----:B------:R-:W-:Y:S02]  /*59c0*/  LOP3.LUT R6, R0, 0x20, RZ, 0xc0, !PT ;  /* 0x0000002000067812 */ /* 0x000fe400078ec0ff */
[----:B------:R-:W-:Y:S01]  /*59d0*/  LOP3.LUT R3, R3, 0x8, R4, 0xf8, !PT ;  /* 0x0000000803037812 */ /* 0x000fe200078ef804 */
[----:B------:R-:W-:Y:S01]  /*59e0*/  IMAD.SHL.U32 R4, R5, 0x4, RZ ;  /* 0x0000000405047824 */ /* 0x000fe200078e00ff */
[----:B------:R-:W-:-:S02]  /*59f0*/  LEA R6, R17, R6, 0x9 ;  /* 0x0000000611067211 */ /* 0x000fc400078e48ff */
[----:B------:R-:W-:Y:S01]  /*5a00*/  LOP3.LUT P0, RZ, R5, 0x4, RZ, 0xc0, !PT ;  /* 0x0000000405ff7812 */ /* 0x000fe2000780c0ff */
[-C--:B---3--:R-:W-:Y:S01]  /*5a10*/  FMUL R5, R26, R18.reuse ;  /* 0x000000121a057220 */ /* 0x088fe20000400000 */
[----:B------:R-:W-:Y:S01]  /*5a20*/  LOP3.LUT R4, R3, 0x18, R4, 0x78, !PT ;  /* 0x0000001803047812 */ /* 0x000fe200078e7804 */
[-C--:B------:R-:W-:Y:S01]  /*5a30*/  FMUL R7, R30, R18.reuse ;  /* 0x000000121e077220 */ /* 0x080fe20000400000 */
[----:B------:R-:W-:Y:S01]  /*5a40*/  LOP3.LUT R3, R0, 0x100, RZ, 0xc0, !PT ;  /* 0x0000010000037812 */ /* 0x000fe200078ec0ff */
[-C--:B------:R-:W-:Y:S01]  /*5a50*/  FMUL R0, R27, R18.reuse ;  /* 0x000000121b007220 */ /* 0x080fe20000400000 */
[-C--:B------:R-:W-:Y:S01]  /*5a60*/  FMUL R8, R31, R18.reuse ;  /* 0x000000121f087220 */ /* 0x080fe20000400000 */
[----:B------:R-:W-:Y:S01]  /*5a70*/  FMUL R25, R25, R18 ;  /* 0x0000001219197220 */ /* 0x000fe20000400000 */
[----:B------:R-:W-:Y:S01]  /*5a80*/  IADD3 R3, R4, R6, R3 ;  /* 0x0000000604037210 */ /* 0x000fe20007ffe003 */
        /* <DEDUP_REMOVED lines=9> */
[-C--:B-1----:R-:W-:Y:S01]  /*5b20*/  FMUL R11, R38, R18.reuse ;  /* 0x00000012260b7220 */ /* 0x082fe20000400000 */
[-C--:B------:R-:W-:Y:S01]  /*5b30*/  FMUL R20, R39, R18.reuse ;  /* 0x0000001227147220 */ /* 0x080fe20000400000 */
[----:B------:R-:W-:Y:S01]  /*5b40*/  F2FP.F16.F32.PACK_AB R5, R0, R5 ;  /* 0x000000050005723e */ /* 0x000fe200000000ff */
[----:B------:R-:W-:Y:S01]  /*5b50*/  FMUL R12, R41, R18 ;  /* 0x00000012290c7220 */ /* 0x000fe20000400000 */
[----:B------:R-:W-:Y:S01]  /*5b60*/  LEA R3, R3, R2, 0x1 ;  /* 0x0000000203037211 */ /* 0x000fe200078e08ff */
[-C--:B------:R-:W-:Y:S01]  /*5b70*/  FMUL R15, R40, R18.reuse ;  /* 0x00000012280f7220 */ /* 0x080fe20000400000 */
[----:B------:R-:W-:Y:S01]  /*5b80*/  MOV R0, 0x10 ;  /* 0x0000001000007802 */ /* 0x000fe20000000f00 */
[-C--:B------:R-:W-:Y:S01]  /*5b90*/  FMUL R13, R43, R18.reuse ;  /* 0x000000122b0d7220 */ /* 0x080fe20000400000 */
[----:B------:R-:W-:Y:S01]  /*5ba0*/  F2FP.F16.F32.PACK_AB R7, R8, R7 ;  /* 0x000000070807723e */ /* 0x000fe200000000ff */
        /* <DEDUP_REMOVED lines=46> */
[----:B------:R-:W-:Y:S01]  /*5e90*/  VIADD R21, R3, 0x1000 ;  /* 0x0000100003157836 */ /* 0x000fe20000000000 */
[----:B------:R-:W-:-:S02]  /*5ea0*/  F2FP.F16.F32.PACK_AB R6, R29, R6 ;  /* 0x000000061d06723e */ /* 0x000fc400000000ff */
[----:B------:R-:W-:Y:S02]  /*5eb0*/  F2FP.F16.F32.PACK_AB R8, R33, R32 ;  /* 0x000000202108723e */ /* 0x000fe400000000ff */
[----:B------:R-:W-:Y:S02]  /*5ec0*/  F2FP.F16.F32.PACK_AB R9, R16, R9 ;  /* 0x000000091009723e */ /* 0x000fe400000000ff */
[----:B------:R-:W-:Y:S02]  /*5ed0*/  F2FP.F16.F32.PACK_AB R10, R37, R10 ;  /* 0x0000000a250a723e */ /* 0x000fe400000000ff */
[----:B------:R-:W-:Y:S02]  /*5ee0*/  F2FP.F16.F32.PACK_AB R11, R20, R11 ;  /* 0x0000000b140b723e */ /* 0x000fe400000000ff */
[----:B------:R-:W-:Y:S01]  /*5ef0*/  SEL R0, R0, 0xfffffff0, !P0 ;  /* 0xfffffff000007807 */ /* 0x000fe20004000000 */
[----:B------:R-:W-:Y:S06]  /*5f00*/  @P1 BRA `(.L_x_54) ;  /* 0x0000000000041947 */ /* 0x000fec0003800000 */
[----:B------:R-:W-:-:S04]  /*5f10*/  DEPBAR.LE SB0, 0x1 ;  /* 0x000080400000791a */ /* 0x000fc80000000000 */
.L_x_54:
[----:B------:R-:W-:Y:S05]  /*5f20*/  WARPSYNC.ALL ;  /* 0x0000000000007948 */ /* 0x000fea0003800000 */
[----:B------:R-:W-:Y:S01]  /*5f30*/  BAR.SYNC.DEFER_BLOCKING 0x1, 0x80 ;  /* 0x0042000000007b1d */ /* 0x000fe20000010000 */
[C---:B------:R-:W-:Y:S02]  /*5f40*/  LEA R21, R0.reuse, R21, 0x1 ;  /* 0x0000001500157211 */ /* 0x040fe400078e08ff */
[----:B------:R-:W-:Y:S02]  /*5f50*/  LEA R0, R0, R3, 0x1 ;  /* 0x0000000300007211 */ /* 0x000fe400078e08ff */
[----:B------:R-:W-:Y:S01]  /*5f60*/  F2FP.F16.F32.PACK_AB R12, R12, R15 ;  /* 0x0000000f0c0c723e */ /* 0x000fe200000000ff */
[----:B------:R-:W-:Y:S01]  /*5f70*/  BSSY B0, `(.L_x_55) ;  /* 0x000001e000007945 */ /* 0x000fe20003800000 */
[----:B------:R-:W-:-:S02]  /*5f80*/  F2FP.F16.F32.PACK_AB R14, R14, R17 ;  /* 0x000000110e0e723e */ /* 0x000fc400000000ff */
[----:B------:R-:W-:Y:S02]  /*5f90*/  F2FP.F16.F32.PACK_AB R13, R13, R42 ;  /* 0x0000002a0d0d723e */ /* 0x000fe400000000ff */
[----:B------:R-:W-:Y:S02]  /*5fa0*/  F2FP.F16.F32.PACK_AB R15, R47, R46 ;  /* 0x0000002e2f0f723e */ /* 0x000fe400000000ff */
[----:B------:R-:W-:Y:S02]  /*5fb0*/  F2FP.F16.F32.PACK_AB R16, R49, R48 ;  /* 0x000000303110723e */ /* 0x000fe400000000ff */
[----:B------:R-:W-:Y:S02]  /*5fc0*/  F2FP.F16.F32.PACK_AB R17, R51, R50 ;  /* 0x000000323311723e */ /* 0x000fe400000000ff */
[----:B------:R-:W-:Y:S02]  /*5fd0*/  F2FP.F16.F32.PACK_AB R18, R53, R52 ;  /* 0x000000343512723e */ /* 0x000fe400000000ff */
[----:B------:R-:W-:Y:S01]  /*5fe0*/  F2FP.F16.F32.PACK_AB R19, R19, R54 ;  /* 0x000000361313723e */ /* 0x000fe200000000ff */
[----:B------:R1:W-:Y:S04]  /*5ff0*/  STSM.16.M88.4 [R3], R4 ;  /* 0x0000000403007844 */ /* 0x0003e80000000200 */
[----:B------:R1:W-:Y:S01]  /*6000*/  STSM.16.M88.4 [R0], R8 ;  /* 0x0000000800007844 */ /* 0x0003e20000000200 */
[----:B------:R-:W-:Y:S01]  /*6010*/  @!PT LDS RZ, [RZ] ;  /* 0x00000000fffff984 */ /* 0x000fe20000000800 */
[----:B------:R-:W-:Y:S01]  /*6020*/  @!PT LDS RZ, [RZ] ;  /* 0x00000000fffff984 */ /* 0x000fe20000000800 */
[----:B------:R-:W-:Y:S01]  /*6030*/  @!PT LDS RZ, [RZ] ;  /* 0x00000000fffff984 */ /* 0x000fe20000000800 */
[----:B------:R-:W-:Y:S01]  /*6040*/  @!PT LDS RZ, [RZ] ;  /* 0x00000000fffff984 */ /* 0x000fe20000000800 */
[----:B------:R2:W-:Y:S06]  /*6050*/  MEMBAR.ALL.CTA ;  /* 0x0000000000007992 */ /* 0x0005ec0000008000 */
[----:B--2---:R-:W2:Y:S02]  /*6060*/  FENCE.VIEW.ASYNC.S ;  /* 0x00000000000073c6 */ /* 0x004ea40000000000 */
[----:B--2---:R-:W-:Y:S06]  /*6070*/  BAR.SYNC.DEFER_BLOCKING 0x1, 0x80 ;  /* 0x0042000000007b1d */ /* 0x004fec0000010000 */
[----:B------:R-:W-:Y:S05]  /*6080*/  @P1 BRA `(.L_x_56) ;  /* 0x0000000000301947 */ /* 0x000fea0003800000 */
[----:B------:R-:W2:Y:S01]  /*6090*/  S2UR UR10, SR_CTAID.X ;  /* 0x00000000000a79c3 */ /* 0x000ea20000002500 */
[----:B------:R-:W-:Y:S01]  /*60a0*/  ULDC.64 UR4, c[0x0][0x198] ;  /* 0x0000660000047ab9 */ /* 0x000fe20000000a00 */
[----:B------:R-:W-:Y:S01]  /*60b0*/  R2UR UR8, R2 ;  /* 0x00000000020872ca */ /* 0x000fe200000e0000 */
[----:B------:R-:W-:Y:S01]  /*60c0*/  UIADD3 UR4, UP0, UR4, 0x670, URZ ;  /* 0x0000067004047890 */ /* 0x000fe2000ff1e03f */
[----:B------:R-:W-:Y:S01]  /*60d0*/  UMOV UR9, URZ ;  /* 0x0000003f00097c82 */ /* 0x000fe20008000000 */
[----:B------:R-:W-:Y:S02]  /*60e0*/  UMOV UR11, UR36 ;  /* 0x00000024000b7c82 */ /* 0x000fe40008000000 */
[----:B------:R-:W-:Y:S01]  /*60f0*/  UIADD3.X UR5, URZ, UR5, URZ, UP0, !UPT ;  /* 0x000000053f057290 */ /* 0x000fe200087fe43f */
[----:B------:R-:W-:Y:S01]  /*6100*/  UMOV UR12, UR37 ;  /* 0x00000025000c7c82 */ /* 0x000fe20008000000 */
[----:B--2---:R-:W-:-:S09]  /*6110*/  USHF.L.U32 UR10, UR10, 0x6, URZ ;  /* 0x000000060a0a7899 */ /* 0x004fd2000800063f */
[----:B------:R2:W-:Y:S01]  /*6120*/  UTMASTG.4D [UR8], [UR4] ;  /* 0x00000008040073b5 */ /* 0x0005e20008018000 */
[----:B------:R0:W-:Y:S01]  /*6130*/  UTMACMDFLUSH ;  /* 0x00000000000079b7 */ /* 0x0001e20000000000 */
[----:B--2---:R-:W-:-:S04]  /*6140*/  DEPBAR.LE SB0, 0x1 ;  /* 0x000080400000791a */ /* 0x004fc80000000000 */
.L_x_56:
[----:B------:R-:W-:Y:S05]  /*6150*/  BSYNC B0 ;  /* 0x0000000000007941 */ /* 0x000fea0003800000 */
.L_x_55:
[----:B------:R-:W-:Y:S01]  /*6160*/  BAR.SYNC.DEFER_BLOCKING 0x1, 0x80 ;  /* 0x0042000000007b1d */ /* 0x000fe20000010000 */
[----:B------:R-:W-:Y:S02]  /*6170*/  F2FP.F16.F32.PACK_AB R64, R65, R64 ;  /* 0x000000404140723e */ /* 0x000fe400000000ff */
[----:B------:R-:W-:Y:S02]  /*6180*/  F2FP.F16.F32.PACK_AB R65, R67, R66 ;  /* 0x000000424341723e */ /* 0x000fe400000000ff */
[----:B-1----:R-:W-:Y:S01]  /*6190*/  F2FP.F16.F32.PACK_AB R4, R57, R56 ;  /* 0x000000383904723e */ /* 0x002fe200000000ff */
[----:B------:R-:W-:Y:S01]  /*61a0*/  BSSY B0, `(.L_x_57) ;  /* 0x000001d000007945 */ /* 0x000fe20003800000 */
[----:B------:R-:W-:Y:S02]  /*61b0*/  F2FP.F16.F32.PACK_AB R5, R59, R58 ;  /* 0x0000003a3b05723e */ /* 0x000fe400000000ff */
[----:B------:R-:W-:Y:S02]  /*61c0*/  F2FP.F16.F32.PACK_AB R6, R61, R60 ;  /* 0x0000003c3d06723e */ /* 0x000fe400000000ff */
[----:B------:R-:W-:-:S02]  /*61d0*/  F2FP.F16.F32.PACK_AB R7, R63, R62 ;  /* 0x0000003e3f07723e */ /* 0x000fc400000000ff */
[----:B------:R-:W-:Y:S02]  /*61e0*/  F2FP.F16.F32.PACK_AB R66, R69, R68 ;  /* 0x000000444542723e */ /* 0x000fe400000000ff */
[----:B------:R-:W-:Y:S01]  /*61f0*/  F2FP.F16.F32.PACK_AB R67, R71, R70 ;  /* 0x000000464743723e */ /* 0x000fe200000000ff */
[----:B------:R1:W-:Y:S04]  /*6200*/  STSM.16.M88.4 [R3+0x1000], R12 ;  /* 0x0010000c03007844 */ /* 0x0003e80000000200 */
[----:B------:R1:W-:Y:S01]  /*6210*/  STSM.16.M88.4 [R0+0x1000], R16 ;  /* 0x0010001000007844 */ /* 0x0003e20000000200 */
        /* <DEDUP_REMOVED lines=9> */
[----:B------:R-:W-:Y:S01]  /*62b0*/  R2UR UR8, R2 ;  /* 0x00000000020872ca */ /* 0x000fe200000e0000 */
[----:B------:R-:W-:Y:S01]  /*62c0*/  ULDC.64 UR4, c[0x0][0x198] ;  /* 0x0000660000047ab9 */ /* 0x000fe20000000a00 */
[----:B------:R-:W-:Y:S01]  /*62d0*/  UMOV UR9, 0x20 ;  /* 0x0000002000097882 */ /* 0x000fe20000000000 */
[----:B------:R-:W-:Y:S01]  /*62e0*/  UIADD3 UR4, UP0, UR4, 0x670, URZ ;  /* 0x0000067004047890 */ /* 0x000fe2000ff1e03f */
[----:B------:R-:W-:Y:S01]  /*62f0*/  UMOV UR11, UR36 ;  /* 0x00000024000b7c82 */ /* 0x000fe20008000000 */
[----:B------:R-:W-:Y:S02]  /*6300*/  UMOV UR12, UR37 ;  /* 0x00000025000c7c82 */ /* 0x000fe40008000000 */
[----:B------:R-:W-:-:S06]  /*6310*/  UIADD3.X UR5, URZ, UR5, URZ, UP0, !UPT ;  /* 0x000000053f057290 */ /* 0x000fcc00087fe43f */
[----:B------:R-:W-:Y:S02]  /*6320*/  UIADD3 UR8, UR8, 0x1000, URZ ;  /* 0x0000100008087890 */ /* 0x000fe4000fffe03f */
[----:B--2---:R-:W-:-:S09]  /*6330*/  USHF.L.U32 UR10, UR10, 0x6, URZ ;  /* 0x000000060a0a7899 */ /* 0x004fd2000800063f */
[----:B------:R2:W-:Y:S01]  /*6340*/  UTMASTG.4D [UR8], [UR4] ;  /* 0x00000008040073b5 */ /* 0x0005e20008018000 */
[----:B------:R0:W-:Y:S01]  /*6350*/  UTMACMDFLUSH ;  /* 0x00000000000079b7 */ /* 0x0001e20000000000 */
[----:B--2---:R-:W-:-:S04]  /*6360*/  DEPBAR.LE SB0, 0x1 ;  /* 0x000080400000791a */ /* 0x004fc80000000000 */
.L_x_58:
[----:B------:R-:W-:Y:S05]  /*6370*/  BSYNC B0 ;  /* 0x0000000000007941 */ /* 0x000fea0003800000 */
.L_x_57:
[----:B------:R-:W-:Y:S01]  /*6380*/  BAR.SYNC.DEFER_BLOCKING 0x1, 0x80 ;  /* 0x0042000000007b1d */ /* 0x000fe20000010000 */
[----:B------:R-:W-:Y:S02]  /*6390*/  F2FP.F16.F32.PACK_AB R72, R73, R72 ;  /* 0x000000484948723e */ /* 0x000fe400000000ff */
[----:B------:R-:W-:Y:S02]  /*63a0*/  F2FP.F16.F32.PACK_AB R80, R81, R80 ;  /* 0x000000505150723e */ /* 0x000fe400000000ff */
[----:B------:R-:W-:Y:S01]  /*63b0*/  F2FP.F16.F32.PACK_AB R73, R75, R74 ;  /* 0x0000004a4b49723e */ /* 0x000fe200000000ff */
[----:B------:R-:W-:Y:S01]  /*63c0*/  BSSY B0, `(.L_x_59) ;  /* 0x000001c000007945 */ /* 0x000fe20003800000 */
[----:B------:R-:W-:Y:S02]  /*63d0*/  F2FP.F16.F32.PACK_AB R81, R83, R82 ;  /* 0x000000525351723e */ /* 0x000fe400000000ff */
[----:B------:R-:W-:Y:S02]  /*63e0*/  F2FP.F16.F32.PACK_AB R74, R77, R76 ;  /* 0x0000004c4d4a723e */ /* 0x000fe400000000ff */
[----:B------:R-:W-:-:S02]  /*63f0*/  F2FP.F16.F32.PACK_AB R75, R79, R78 ;  /* 0x0000004e4f4b723e */ /* 0x000fc400000000ff */
        /* <DEDUP_REMOVED lines=9> */
[----:B---3--:R-:W3:Y:S02]  /*6490*/  FENCE.VIEW.ASYNC.S ;  /* 0x00000000000073c6 */ /* 0x008ee40000000000 */
[----:B---3--:R-:W-:Y:S06]  /*64a0*/  BAR.SYNC.DEFER_BLOCKING 0x1, 0x80 ;  /* 0x0042000000007b1d */ /* 0x008fec0000010000 */
[----:B------:R-:W-:Y:S05]  /*64b0*/  @P1 BRA `(.L_x_60) ;  /* 0x0000000000301947 */ /* 0x000fea0003800000 */
[----:B------:R-:W3:Y:S01]  /*64c0*/  S2UR UR10, SR_CTAID.X ;  /* 0x00000000000a79c3 */ /* 0x000ee20000002500 */
[----:B------:R-:W-:Y:S01]  /*64d0*/  ULDC.64 UR4, c[0x0][0x198] ;  /* 0x0000660000047ab9 */ /* 0x000fe20000000a00 */
[----:B------:R-:W-:Y:S01]  /*64e0*/  R2UR UR8, R2 ;  /* 0x00000000020872ca */ /* 0x000fe200000e0000 */
[----:B------:R-:W-:Y:S01]  /*64f0*/  UIADD3 UR4, UP0, UR4, 0x670, URZ ;  /* 0x0000067004047890 */ /* 0x000fe2000ff1e03f */
[----:B------:R-:W-:Y:S01]  /*6500*/  UMOV UR9, 0x40 ;  /* 0x0000004000097882 */ /* 0x000fe20000000000 */
[----:B------:R-:W-:Y:S02]  /*6510*/  UMOV UR11, UR36 ;  /* 0x00000024000b7c82 */ /* 0x000fe40008000000 */
[----:B------:R-:W-:Y:S01]  /*6520*/  UIADD3.X UR5, URZ, UR5, URZ, UP0, !UPT ;  /* 0x000000053f057290 */ /* 0x000fe200087fe43f */
[----:B------:R-:W-:Y:S01]  /*6530*/  UMOV UR12, UR37 ;  /* 0x00000025000c7c82 */ /* 0x000fe20008000000 */
[----:B---3--:R-:W-:-:S09]  /*6540*/  USHF.L.U32 UR10, UR10, 0x6, URZ ;  /* 0x000000060a0a7899 */ /* 0x008fd2000800063f */
[----:B------:R3:W-:Y:S01]  /*6550*/  UTMASTG.4D [UR8], [UR4] ;  /* 0x00000008040073b5 */ /* 0x0007e20008018000 */
[----:B------:R0:W-:Y:S01]  /*6560*/  UTMACMDFLUSH ;  /* 0x00000000000079b7 */ /* 0x0001e20000000000 */
[----:B---3--:R-:W-:-:S04]  /*6570*/  DEPBAR.LE SB0, 0x1 ;  /* 0x000080400000791a */ /* 0x008fc80000000000 */
.L_x_60:
[----:B------:R-:W-:Y:S05]  /*6580*/  BSYNC B0 ;  /* 0x0000000000007941 */ /* 0x000fea0003800000 */
.L_x_59:
[----:B------:R-:W-:Y:S06]  /*6590*/  BAR.SYNC.DEFER_BLOCKING 0x1, 0x80 ;  /* 0x0042000000007b1d */ /* 0x000fec0000010000 */
[----:B------:R-:W-:Y:S01]  /*65a0*/  BSSY B0, `(.L_x_61) ;  /* 0x0000017000007945 */ /* 0x000fe20003800000 */
[----:B------:R3:W-:Y:S04]  /*65b0*/  STSM.16.M88.4 [R3+0x1000], R72 ;  /* 0x0010004803007844 */ /* 0x0007e80000000200 */
[----:B------:R3:W-:Y:S01]  /*65c0*/  STSM.16.M88.4 [R21], R80 ;  /* 0x0000005015007844 */ /* 0x0007e20000000200 */
[----:B------:R-:W-:Y:S01]  /*65d0*/  @!PT LDS RZ, [RZ] ;  /* 0x00000000fffff984 */ /* 0x000fe20000000800 */
[----:B------:R-:W-:Y:S01]  /*65e0*/  @!PT LDS RZ, [RZ] ;  /* 0x00000000fffff984 */ /* 0x000fe20000000800 */
[----:B------:R-:W-:Y:S01]  /*65f0*/  @!PT LDS RZ, [RZ] ;  /* 0x00000000fffff984 */ /* 0x000fe20000000800 */
[----:B------:R-:W-:Y:S01]  /*6600*/  @!PT LDS RZ, [RZ] ;  /* 0x00000000fffff984 */ /* 0x000fe20000000800 */
[----:B------:R4:W-:Y:S06]  /*6610*/  MEMBAR.ALL.CTA ;  /* 0x0000000000007992 */ /* 0x0009ec0000008000 */
[----:B----4-:R-:W4:Y:S02]  /*6620*/  FENCE.VIEW.ASYNC.S ;  /* 0x00000000000073c6 */ /* 0x010f240000000000 */
[----:B----4-:R-:W-:Y:S06]  /*6630*/  BAR.SYNC.DEFER_BLOCKING 0x1, 0x80 ;  /* 0x0042000000007b1d */ /* 0x010fec0000010000 */
[----:B------:R-:W-:Y:S05]  /*6640*/  @P1 BRA `(.L_x_62) ;  /* 0x0000000000301947 */ /* 0x000fea0003800000 */
[----:B------:R-:W4:Y:S01]  /*6650*/  S2UR UR10, SR_CTAID.X ;  /* 0x00000000000a79c3 */ /* 0x000f220000002500 */
        /* <DEDUP_REMOVED lines=8> */
[----:B----4-:R-:W-:-:S09]  /*66e0*/  USHF.L.U32 UR10, UR10, 0x6, URZ ;  /* 0x000000060a0a7899 */ /* 0x010fd2000800063f */
[----:B------:R4:W-:Y:S02]  /*66f0*/  UTMASTG.4D [UR8], [UR4] ;  /* 0x00000008040073b5 */ /* 0x0009e40008018000 */
[----:B----4-:R0:W-:Y:S02]  /*6700*/  UTMACMDFLUSH ;  /* 0x00000000000079b7 */ /* 0x0101e40000000000 */
.L_x_62:
[----:B------:R-:W-:Y:S05]  /*6710*/  BSYNC B0 ;  /* 0x0000000000007941 */ /* 0x000fea0003800000 */
.L_x_61:
[----:B------:R-:W-:-:S04]  /*6720*/  DEPBAR.LE SB0, 0x0 ;  /* 0x000080000000791a */ /* 0x000fc80000000000 */
[----:B------:R-:W-:Y:S05]  /*6730*/  EXIT ;  /* 0x000000000000794d */ /* 0x000fea0003800000 */
.L_x_7:
[----:B-1----:R1:W2:Y:S02]  /*6740*/  SYNCS.PHASECHK.TRANS64.TRYWAIT P2, [R3+URZ+0x14048], R2 ;  /* 0x01404802030075a7 */ /* 0x0022a4000804017f */
[----:B--2---:R-:W-:Y:S05]  /*6750*/  @!P2 NANOSLEEP.SYNCS 0x989680 ;  /* 0x009896800000a95d */ /* 0x004fea0003900000 */
[----:B------:R-:W2:Y:S02]  /*6760*/  @!P2 SYNCS.PHASECHK.TRANS64 P2, [R3+URZ+0x14048], R2 ;  /* 0x014048020300a5a7 */ /* 0x000ea4000804007f */
[----:B--2---:R-:W-:Y:S05]  /*6770*/  @!P2 BRA `(.L_x_7) ;  /* 0xfffffffc00f0a947 */ /* 0x004fea000383ffff */
[----:B------:R-:W-:Y:S05]  /*6780*/  BRA `(.L_x_63) ;  /* 0xffffff9c00d87947 */ /* 0x000fea000383ffff */
.L_x_12:
[----:B-1----:R1:W2:Y:S02]  /*6790*/  SYNCS.PHASECHK.TRANS64.TRYWAIT P1, [R0+URZ+0x14020], R3 ;  /* 0x01402003000075a7 */ /* 0x0022a4000802017f */
[----:B--2---:R-:W-:Y:S05]  /*67a0*/  @!P1 NANOSLEEP.SYNCS 0x989680 ;  /* 0x009896800000995d */ /* 0x004fea0003900000 */
[----:B------:R-:W2:Y:S02]  /*67b0*/  @!P1 SYNCS.PHASECHK.TRANS64 P1, [R0+URZ+0x14020], R3 ;  /* 0x01402003000095a7 */ /* 0x000ea4000802007f */
[----:B--2---:R-:W-:Y:S05]  /*67c0*/  @!P1 BRA `(.L_x_12) ;  /* 0xfffffffc00f09947 */ /* 0x004fea000383ffff */
[----:B------:R-:W-:Y:S05]  /*67d0*/  BRA `(.L_x_64) ;  /* 0xffffffa000887947 */ /* 0x000fea000383ffff */
.L_x_14:
[----:B-1----:R1:W2:Y:S02]  /*67e0*/  SYNCS.PHASECHK.TRANS64.TRYWAIT P1, [R0+URZ+0x14020], R3 ;  /* 0x01402003000075a7 */ /* 0x0022a4000802017f */
[----:B--2---:R-:W-:Y:S05]  /*67f0*/  @!P1 NANOSLEEP.SYNCS 0x989680 ;  /* 0x009896800000995d */ /* 0x004fea0003900000 */
[----:B------:R-:W2:Y:S02]  /*6800*/  @!P1 SYNCS.PHASECHK.TRANS64 P1, [R0+URZ+0x14020], R3 ;  /* 0x01402003000095a7 */ /* 0x000ea4000802007f */
[----:B--2---:R-:W-:Y:S05]  /*6810*/  @!P1 BRA `(.L_x_14) ;  /* 0xfffffffc00f09947 */ /* 0x004fea000383ffff */
[----:B------:R-:W-:Y:S05]  /*6820*/  BRA `(.L_x_65) ;  /* 0xffffffa000fc7947 */ /* 0x000fea000383ffff */
.L_x_17:
[----:B-1----:R1:W2:Y:S02]  /*6830*/  SYNCS.PHASECHK.TRANS64.TRYWAIT P1, [R2+URZ+0x14020], R3 ;  /* 0x01402003020075a7 */ /* 0x0022a4000802017f */
[----:B--2---:R-:W-:Y:S05]  /*6840*/  @!P1 NANOSLEEP.SYNCS 0x989680 ;  /* 0x009896800000995d */ /* 0x004fea0003900000 */
[----:B------:R-:W2:Y:S02]  /*6850*/  @!P1 SYNCS.PHASECHK.TRANS64 P1, [R2+URZ+0x14020], R3 ;  /* 0x01402003020095a7 */ /* 0x000ea4000802007f */
[----:B--2---:R-:W-:Y:S05]  /*6860*/  @!P1 BRA `(.L_x_17) ;  /* 0xfffffffc00f09947 */ /* 0x004fea000383ffff */
[----:B------:R-:W-:Y:S05]  /*6870*/  BRA `(.L_x_66) ;  /* 0xffffffa4008c7947 */ /* 0x000fea000383ffff */
.L_x_19:
[----:B-1----:R1:W2:Y:S02]  /*6880*/  SYNCS.PHASECHK.TRANS64.TRYWAIT P1, [R3+URZ+0x14020], R0 ;  /* 0x01402000030075a7 */ /* 0x0022a4000802017f */
[----:B--2---:R-:W-:Y:S05]  /*6890*/  @!P1 NANOSLEEP.SYNCS 0x989680 ;  /* 0x009896800000995d */ /* 0x004fea0003900000 */
[----:B------:R-:W2:Y:S02]  /*68a0*/  @!P1 SYNCS.PHASECHK.TRANS64 P1, [R3+URZ+0x14020], R0 ;  /* 0x01402000030095a7 */ /* 0x000ea4000802007f */
[----:B--2---:R-:W-:Y:S05]  /*68b0*/  @!P1 BRA `(.L_x_19) ;  /* 0xfffffffc00f09947 */ /* 0x004fea000383ffff */
[----:B------:R-:W-:Y:S05]  /*68c0*/  BRA `(.L_x_67) ;  /* 0xffffffa800187947 */ /* 0x000fea000383ffff */
.L_x_21:
[----:B-1----:R1:W2:Y:S02]  /*68d0*/  SYNCS.PHASECHK.TRANS64.TRYWAIT P1, [R2+URZ+0x14040], R57 ;  /* 0x01404039020075a7 */ /* 0x0022a4000802017f */
[----:B--2---:R-:W-:Y:S05]  /*68e0*/  @!P1 NANOSLEEP.SYNCS 0x989680 ;  /* 0x009896800000995d */ /* 0x004fea0003900000 */
[----:B------:R-:W2:Y:S02]  /*68f0*/  @!P1 SYNCS.PHASECHK.TRANS64 P1, [R2+URZ+0x14040], R57 ;  /* 0x01404039020095a7 */ /* 0x000ea4000802007f */
[----:B--2---:R-:W-:Y:S05]  /*6900*/  @!P1 BRA `(.L_x_21) ;  /* 0xfffffffc00f09947 */ /* 0x004fea000383ffff */
[----:B------:R-:W-:Y:S05]  /*6910*/  BRA `(.L_x_68) ;  /* 0xffffffa800ac7947 */ /* 0x000fea000383ffff */
.L_x_22:
[----:B--2---:R2:W3:Y:S02]  /*6920*/  SYNCS.PHASECHK.TRANS64.TRYWAIT P1, [R2+URZ+0x14000], R57 ;  /* 0x01400039020075a7 */ /* 0x0044e4000802017f */
[----:B---3--:R-:W-:Y:S05]  /*6930*/  @!P1 NANOSLEEP.SYNCS 0x989680 ;  /* 0x009896800000995d */ /* 0x008fea0003900000 */
[----:B------:R-:W3:Y:S02]  /*6940*/  @!P1 SYNCS.PHASECHK.TRANS64 P1, [R2+URZ+0x14000], R57 ;  /* 0x01400039020095a7 */ /* 0x000ee4000802007f */
[----:B---3--:R-:W-:Y:S05]  /*6950*/  @!P1 BRA `(.L_x_22) ;  /* 0xfffffffc00f09947 */ /* 0x008fea000383ffff */
[----:B------:R-:W-:Y:S05]  /*6960*/  BRA `(.L_x_69) ;  /* 0xffffffa800a47947 */ /* 0x000fea000383ffff */
.L_x_23:
[----:B--2---:R2:W3:Y:S02]  /*6970*/  SYNCS.PHASECHK.TRANS64.TRYWAIT P6, [R2+URZ+0x14008], R57 ;  /* 0x01400839020075a7 */ /* 0x0044e400080c017f */
[----:B---3--:R-:W-:Y:S05]  /*6980*/  @!P6 NANOSLEEP.SYNCS 0x989680 ;  /* 0x009896800000e95d */ /* 0x008fea0003900000 */
[----:B------:R-:W3:Y:S02]  /*6990*/  @!P6 SYNCS.PHASECHK.TRANS64 P6, [R2+URZ+0x14008], R57 ;  /* 0x014008390200e5a7 */ /* 0x000ee400080c007f */
[----:B---3--:R-:W-:Y:S05]  /*69a0*/  @!P6 BRA `(.L_x_23) ;  /* 0xfffffffc00f0e947 */ /* 0x008fea000383ffff */
[----:B------:R-:W-:Y:S05]  /*69b0*/  BRA `(.L_x_70) ;  /* 0xffffffb400407947 */ /* 0x000fea000383ffff */
.L_x_25:
[----:B-1----:R1:W2:Y:S02]  /*69c0*/  SYNCS.PHASECHK.TRANS64.TRYWAIT P1, [R9+URZ+0x14000], R0 ;  /* 0x01400000090075a7 */ /* 0x0022a4000802017f */
[----:B--2---:R-:W-:Y:S05]  /*69d0*/  @!P1 NANOSLEEP.SYNCS 0x989680 ;  /* 0x009896800000995d */ /* 0x004fea0003900000 */
[----:B------:R-:W2:Y:S02]  /*69e0*/  @!P1 SYNCS.PHASECHK.TRANS64 P1, [R9+URZ+0x14000], R0 ;  /* 0x01400000090095a7 */ /* 0x000ea4000802007f */
[----:B--2---:R-:W-:Y:S05]  /*69f0*/  @!P1 BRA `(.L_x_25) ;  /* 0xfffffffc00f09947 */ /* 0x004fea000383ffff */
[----:B------:R-:W-:Y:S05]  /*6a00*/  BRA `(.L_x_71) ;  /* 0xffffffc000187947 */ /* 0x000fea000383ffff */
.L_x_28:
[----:B-1----:R1:W2:Y:S02]  /*6a10*/  SYNCS.PHASECHK.TRANS64.TRYWAIT P2, [R0+URZ+0x14020], R9 ;  /* 0x01402009000075a7 */ /* 0x0022a4000804017f */
[----:B--2---:R-:W-:Y:S05]  /*6a20*/  @!P2 NANOSLEEP.SYNCS 0x989680 ;  /* 0x009896800000a95d */ /* 0x004fea0003900000 */
[----:B------:R-:W2:Y:S02]  /*6a30*/  @!P2 SYNCS.PHASECHK.TRANS64 P2, [R0+URZ+0x14020], R9 ;  /* 0x014020090000a5a7 */ /* 0x000ea4000804007f */
[----:B--2---:R-:W-:Y:S05]  /*6a40*/  @!P2 BRA `(.L_x_28) ;  /* 0xfffffffc00f0a947 */ /* 0x004fea000383ffff */
[----:B------:R-:W-:Y:S05]  /*6a50*/  BRA `(.L_x_72) ;  /* 0xffffffc4000c7947 */ /* 0x000fea000383ffff */
.L_x_31:
[----:B--2---:R2:W4:Y:S02]  /*6a60*/  SYNCS.PHASECHK.TRANS64.TRYWAIT P4, [R19+URZ+0x14000], R22 ;  /* 0x01400016130075a7 */ /* 0x004524000808017f */
[----:B----4-:R-:W-:Y:S05]  /*6a70*/  @!P4 NANOSLEEP.SYNCS 0x989680 ;  /* 0x009896800000c95d */ /* 0x010fea0003900000 */
[----:B------:R-:W4:Y:S02]  /*6a80*/  @!P4 SYNCS.PHASECHK.TRANS64 P4, [R19+URZ+0x14000], R22 ;  /* 0x014000161300c5a7 */ /* 0x000f24000808007f */
[----:B----4-:R-:W-:Y:S05]  /*6a90*/  @!P4 BRA `(.L_x_31) ;  /* 0xfffffffc00f0c947 */ /* 0x010fea000383ffff */
[----:B------:R-:W-:Y:S05]  /*6aa0*/  BRA `(.L_x_73) ;  /* 0xffffffc800a87947 */ /* 0x000fea000383ffff */
.L_x_35:
[----:B-1----:R1:W2:Y:S02]  /*6ab0*/  SYNCS.PHASECHK.TRANS64.TRYWAIT P1, [R11+URZ+0x14020], R18 ;  /* 0x014020120b0075a7 */ /* 0x0022a4000802017f */
[----:B--2---:R-:W-:Y:S05]  /*6ac0*/  @!P1 NANOSLEEP.SYNCS 0x989680 ;  /* 0x009896800000995d */ /* 0x004fea0003900000 */
[----:B------:R-:W2:Y:S02]  /*6ad0*/  @!P1 SYNCS.PHASECHK.TRANS64 P1, [R11+URZ+0x14020], R18 ;  /* 0x014020120b0095a7 */ /* 0x000ea4000802007f */
[----:B--2---:R-:W-:Y:S05]  /*6ae0*/  @!P1 BRA `(.L_x_35) ;  /* 0xfffffffc00f09947 */ /* 0x004fea000383ffff */
[----:B------:R-:W-:Y:S05]  /*6af0*/  BRA `(.L_x_74) ;  /* 0xffffffdc007c7947 */ /* 0x000fea000383ffff */
        .weak           $__internal_0_$__cuda_sm20_rcp_rn_f32_slowpath
        .type           $__internal_0_$__cuda_sm20_rcp_rn_f32_slowpath,@function
        .size           $__internal_0_$__cuda_sm20_rcp_rn_f32_slowpath,(.L_x_80 - $__internal_0_$__cuda_sm20_rcp_rn_f32_slowpath)
$__internal_0_$__cuda_sm20_rcp_rn_f32_slowpath:
[----:B------:R-:W-:Y:S01]  /*6b00*/  SHF.L.U32 R4, R3, 0x1, RZ ;  /* 0x0000000103047819 */ /* 0x000fe200000006ff */
[----:B------:R-:W-:Y:S03]  /*6b10*/  BSSY B2, `(.L_x_75) ;  /* 0x0000030000027945 */ /* 0x000fe60003800000 */
[----:B------:R-:W-:-:S04]  /*6b20*/  SHF.R.U32.HI R4, RZ, 0x18, R4 ;  /* 0x00000018ff047819 */ /* 0x000fc80000011604 */
[----:B------:R-:W-:-:S13]  /*6b30*/  ISETP.NE.U32.AND P0, PT, R4, RZ, PT ;  /* 0x000000ff0400720c */ /* 0x000fda0003f05070 */
[----:B------:R-:W-:Y:S05]  /*6b40*/  @P0 BRA `(.L_x_76) ;  /* 0x0000000000280947 */ /* 0x000fea0003800000 */
[----:B------:R-:W-:-:S04]  /*6b50*/  SHF.L.U32 R4, R3, 0x1, RZ ;  /* 0x0000000103047819 */ /* 0x000fc800000006ff */
[----:B------:R-:W-:-:S13]  /*6b60*/  ISETP.NE.AND P0, PT, R4, RZ, PT ;  /* 0x000000ff0400720c */ /* 0x000fda0003f05270 */
[----:B------:R-:W-:Y:S01]  /*6b70*/  @P0 FFMA R12, R3, 1.84467440737095516160e+19, RZ ;  /* 0x5f800000030c0823 */ /* 0x000fe200000000ff */
[----:B------:R-:W-:Y:S08]  /*6b80*/  @!P0 MUFU.RCP R5, R3 ;  /* 0x0000000300058308 */ /* 0x000ff00000001000 */
[----:B------:R-:W1:Y:S02]  /*6b90*/  @P0 MUFU.RCP R13, R12 ;  /* 0x0000000c000d0308 */ /* 0x000e640000001000 */
[----:B-1----:R-:W-:-:S04]  /*6ba0*/  @P0 FFMA R4, R12, R13, -1 ;  /* 0xbf8000000c040423 */ /* 0x002fc8000000000d */
[----:B------:R-:W-:-:S04]  /*6bb0*/  @P0 FADD.FTZ R4, -R4, -RZ ;  /* 0x800000ff04040221 */ /* 0x000fc80000010100 */
[----:B------:R-:W-:-:S04]  /*6bc0*/  @P0 FFMA R4, R13, R4, R13 ;  /* 0x000000040d040223 */ /* 0x000fc8000000000d */
[----:B------:R-:W-:Y:S01]  /*6bd0*/  @P0 FFMA R5, R4, 1.84467440737095516160e+19, RZ ;  /* 0x5f80000004050823 */ /* 0x000fe200000000ff */
[----:B------:R-:W-:Y:S06]  /*6be0*/  BRA `(.L_x_77) ;  /* 0x0000000000887947 */ /* 0x000fec0003800000 */
.L_x_76:
[----:B------:R-:W-:-:S05]  /*6bf0*/  VIADD R5, R4, 0xffffff03 ;  /* 0xffffff0304057836 */ /* 0x000fca0000000000 */
[----:B------:R-:W-:-:S13]  /*6c00*/  ISETP.GT.U32.AND P0, PT, R5, 0x1, PT ;  /* 0x000000010500780c */ /* 0x000fda0003f04070 */
[----:B------:R-:W-:Y:S05]  /*6c10*/  @P0 BRA `(.L_x_78) ;  /* 0x0000000000780947 */ /* 0x000fea0003800000 */
[----:B------:R-:W-:Y:S02]  /*6c20*/  LOP3.LUT R12, R3, 0x7fffff, RZ, 0xc0, !PT ;  /* 0x007fffff030c7812 */ /* 0x000fe400078ec0ff */
[----:B------:R-:W-:Y:S02]  /*6c30*/  MOV R18, 0x3 ;  /* 0x0000000300127802 */ /* 0x000fe40000000f00 */
[----:B------:R-:W-:Y:S02]  /*6c40*/  LOP3.LUT R12, R12, 0x3f800000, RZ, 0xfc, !PT ;  /* 0x3f8000000c0c7812 */ /* 0x000fe400078efcff */
[----:B------:R-:W-:Y:S02]  /*6c50*/  SHF.L.U32 R17, R18, R5, RZ ;  /* 0x0000000512117219 */ /* 0x000fe400000006ff */
[----:B------:R-:W1:Y:S02]  /*6c60*/  MUFU.RCP R13, R12 ;  /* 0x0000000c000d7308 */ /* 0x000e640000001000 */
[----:B-1----:R-:W-:-:S04]  /*6c70*/  FFMA R14, R12, R13, -1 ;  /* 0xbf8000000c0e7423 */ /* 0x002fc8000000000d */
[----:B------:R-:W-:-:S04]  /*6c80*/  FADD.FTZ R14, -R14, -RZ ;  /* 0x800000ff0e0e7221 */ /* 0x000fc80000010100 */
[CCC-:B------:R-:W-:Y:S01]  /*6c90*/  FFMA.RM R15, R13.reuse, R14.reuse, R13.reuse ;  /* 0x0000000e0d0f7223 */ /* 0x1c0fe2000000400d */
[----:B------:R-:W-:-:S04]  /*6ca0*/  FFMA.RP R14, R13, R14, R13 ;  /* 0x0000000e0d0e7223 */ /* 0x000fc8000000800d */
[C---:B------:R-:W-:Y:S02]  /*6cb0*/  LOP3.LUT R13, R15.reuse, 0x7fffff, RZ, 0xc0, !PT ;  /* 0x007fffff0f0d7812 */ /* 0x040fe400078ec0ff */
[----:B------:R-:W-:Y:S02]  /*6cc0*/  FSETP.NEU.FTZ.AND P0, PT, R15, R14, PT ;  /* 0x0000000e0f00720b */ /* 0x000fe40003f1d000 */
[----:B------:R-:W-:Y:S02]  /*6cd0*/  LOP3.LUT R14, R13, 0x800000, RZ, 0xfc, !PT ;  /* 0x008000000d0e7812 */ /* 0x000fe400078efcff */
[----:B------:R-:W-:Y:S02]  /*6ce0*/  SEL R13, RZ, 0xffffffff, !P0 ;  /* 0xffffffffff0d7807 */ /* 0x000fe40004000000 */
[----:B------:R-:W-:Y:S02]  /*6cf0*/  LOP3.LUT R12, R17, R14, RZ, 0xc0, !PT ;  /* 0x0000000e110c7212 */ /* 0x000fe400078ec0ff */
[----:B------:R-:W-:-:S02]  /*6d00*/  IADD3 R13, -R13, RZ, RZ ;  /* 0x000000ff0d0d7210 */ /* 0x000fc40007ffe1ff */
[-C--:B------:R-:W-:Y:S02]  /*6d10*/  SHF.R.U32.HI R12, RZ, R5.reuse, R12 ;  /* 0x00000005ff0c7219 */ /* 0x080fe4000001160c */
[----:B------:R-:W-:Y:S02]  /*6d20*/  LOP3.LUT P1, RZ, R13, R5, R14, 0xf8, !PT ;  /* 0x000000050dff7212 */ /* 0x000fe4000782f80e */
[C---:B------:R-:W-:Y:S02]  /*6d30*/  LOP3.LUT P0, RZ, R12.reuse, 0x1, RZ, 0xc0, !PT ;  /* 0x000000010cff7812 */ /* 0x040fe4000780c0ff */
[----:B------:R-:W-:-:S04]  /*6d40*/  LOP3.LUT P2, RZ, R12, 0x2, RZ, 0xc0, !PT ;  /* 0x000000020cff7812 */ /* 0x000fc8000784c0ff */
[----:B------:R-:W-:Y:S02]  /*6d50*/  PLOP3.LUT P0, PT, P0, P1, P2, 0xe0, 0x0 ;  /* 0x000000000000781c */ /* 0x000fe40000703c20 */
[----:B------:R-:W-:Y:S02]  /*6d60*/  LOP3.LUT P1, RZ, R3, 0x7fffff, RZ, 0xc0, !PT ;  /* 0x007fffff03ff7812 */ /* 0x000fe4000782c0ff */
[----:B------:R-:W-:-:S04]  /*6d70*/  SEL R5, RZ, 0x1, !P0 ;  /* 0x00000001ff057807 */ /* 0x000fc80004000000 */
[----:B------:R-:W-:-:S04]  /*6d80*/  IADD3 R5, -R5, RZ, RZ ;  /* 0x000000ff05057210 */ /* 0x000fc80007ffe1ff */
[----:B------:R-:W-:Y:S02]  /*6d90*/  ISETP.GE.AND P0, PT, R5, RZ, PT ;  /* 0x000000ff0500720c */ /* 0x000fe40003f06270 */
[----:B------:R-:W-:-:S04]  /*6da0*/  IADD3 R5, R4, -0xfc, RZ ;  /* 0xffffff0404057810 */ /* 0x000fc80007ffe0ff */
[----:B------:R-:W-:-:S07]  /*6db0*/  SHF.R.U32.HI R14, RZ, R5, R14 ;  /* 0x00000005ff0e7219 */ /* 0x000fce000001160e */
[----:B------:R-:W-:-:S05]  /*6dc0*/  @!P0 VIADD R14, R14, 0x1 ;  /* 0x000000010e0e8836 */ /* 0x000fca0000000000 */
[----:B------:R-:W-:-:S04]  /*6dd0*/  @!P1 SHF.L.U32 R14, R14, 0x1, RZ ;  /* 0x000000010e0e9819 */ /* 0x000fc800000006ff */
[----:B------:R-:W-:Y:S01]  /*6de0*/  LOP3.LUT R5, R14, 0x80000000, R3, 0xf8, !PT ;  /* 0x800000000e057812 */ /* 0x000fe200078ef803 */
[----:B------:R-:W-:Y:S06]  /*6df0*/  BRA `(.L_x_77) ;  /* 0x0000000000047947 */ /* 0x000fec0003800000 */
.L_x_78:
[----:B------:R1:W2:Y:S02]  /*6e00*/  MUFU.RCP R5, R3 ;  /* 0x0000000300057308 */ /* 0x0002a40000001000 */
.L_x_77:
[----:B------:R-:W-:Y:S05]  /*6e10*/  BSYNC B2 ;  /* 0x0000000000027941 */ /* 0x000fea0003800000 */
.L_x_75:
[----:B--2---:R-:W-:Y:S02]  /*6e20*/  MOV R12, R5 ;  /* 0x00000005000c7202 */ /* 0x004fe40000000f00 */
[----:B------:R-:W-:Y:S02]  /*6e30*/  MOV R4, R11 ;  /* 0x0000000b00047202 */ /* 0x000fe40000000f00 */
[----:B------:R-:W-:-:S04]  /*6e40*/  MOV R5, 0x0 ;  /* 0x0000000000057802 */ /* 0x000fc80000000f00 */
[----:B-1----:R-:W-:Y:S05]  /*6e50*/  RET.REL.NODEC R4 `(_ZN7cutlass13device_kernelINS_4fmha6kernel13FmhaKernelTmaINS1_10collective15FmhaMainloopTmaINS_6half_tEfN4cute5tupleIJNS7_1CILi64EEESA_NS9_ILi128EEEEEENS4_13DefaultFusionEJEEENS4_15FmhaFwdEpilogueIS6_fNS8_IJSA_SB_SA_EEEEEJEEEEEvNT_6ParamsE) ;  /* 0xffffff9004687950 */ /* 0x002fea0003c3ffff */
.L_x_79:
[----:B------:R-:W-:-:S00]  /*6e60*/  BRA `(.L_x_79) ;  /* 0xfffffffc00fc7947 */ /* 0x000fc0000383ffff */
[----:B------:R-:W-:-:S00]  /*6e70*/  NOP ;  /* 0x0000000000007918 */ /* 0x000fc00000000000 */
        /* <DEDUP_REMOVED lines=8> */
.L_x_80:


//--------------------- .nv.global.init           --------------------------
	.section	.nv.global.init,"aw",@progbits
.nv.global.init:
	.type		$str$23,@object
	.size		$str$23,($str$24 - $str$23)
$str$23:
        /*0000*/ 	.byte	0x28, 0x61, 0x64, 0x64, 0x72, 0x65, 0x73, 0x73, 0x20, 0x26, 0x20, 0x6d, 0x61, 0x73, 0x6b, 0x29
        /*0010*/ 	.byte	0x20, 0x3d, 0x3d, 0x20, 0x30, 0x00
	.type		$str$24,@object
	.size		$str$24,(__unnamed_1 - $str$24)
$str$24:
        /*0016*/ 	.byte	0x2f, 0x74, 0x6d, 0x70, 0x2f, 0x63, 0x75, 0x74, 0x6c, 0x61, 0x73, 0x73, 0x5f, 0x73, 0x77, 0x65
        /*0026*/ 	.byte	0x65, 0x70, 0x5f, 0x73, 0x72, 0x63, 0x2f, 0x69, 0x6e, 0x63, 0x6c, 0x75, 0x64, 0x65, 0x2f, 0x63
        /*0036*/ 	.byte	0x75, 0x74, 0x65, 0x2f, 0x70, 0x6f, 0x69, 0x6e, 0x74, 0x65, 0x72, 0x5f, 0x66, 0x6c, 0x61, 0x67
        /*0046*/ 	.byte	0x67, 0x65, 0x64, 0x2e, 0x68, 0x70, 0x70, 0x00
	.type		__unnamed_1,@object
	.size		__unnamed_1,(__unnamed_2 - __unnamed_1)
__unnamed_1:
        /*004e*/ 	.byte	0x61, 0x75, 0x74, 0x6f, 0x20, 0x63, 0x75, 0x74, 0x65, 0x3a, 0x3a, 0x61, 0x73, 0x5f, 0x70, 0x6f
        /* <DEDUP_REMOVED lines=27> */
        /*020e*/ 	.byte	0x3e, 0x3e, 0x3e, 0x3e, 0x3e, 0x5d, 0x00
	.type		__unnamed_2,@object
	.size		__unnamed_2,(.L_1 - __unnamed_2)
__unnamed_2:
        /* <DEDUP_REMOVED lines=29> */
.L_1:


//--------------------- .nv.shared._ZN7cutlass13device_kernelINS_4fmha6kernel13FmhaKernelTmaINS1_10collective15FmhaMainloopTmaINS_6half_tEfN4cute5tupleIJNS7_1CILi64EEESA_NS9_ILi128EEEEEENS4_13DefaultFusionEJEEENS4_15FmhaFwdEpilogueIS6_fNS8_IJSA_SB_SA_EEEEEJEEEEEvNT_6ParamsE --------------------------
	.section	.nv.shared._ZN7cutlass13device_kernelINS_4fmha6kernel13FmhaKernelTmaINS1_10collective15FmhaMainloopTmaINS_6half_tEfN4cute5tupleIJNS7_1CILi64EEESA_NS9_ILi128EEEEEENS4_13DefaultFusionEJEEENS4_15FmhaFwdEpilogueIS6_fNS8_IJSA_SB_SA_EEEEEJEEEEEvNT_6ParamsE,"aw",@nobits
	.sectionflags	@""
	.align	16
	.zero		1024


//--------------------- .nv.shared.reserved.0     --------------------------
	.section	.nv.shared.reserved.0,"aw",@nobits
	.weak		__nv_reservedSMEM_offset_0_alias
	.size		__nv_reservedSMEM_offset_0_alias, 0, 0
	.other		__nv_reservedSMEM_offset_0_alias,@"STO_CUDA_RESERVED_SHARED STV_DEFAULT"
__nv_reservedSMEM_offset_0_alias:
	.zero		0


//--------------------- .nv.global                --------------------------
	.section	.nv.global,"aw",@nobits
.nv.global:
	.type		_ZN39_INTERNAL_37fe2ae5_4_k_cu_c2be85b3_27864cute1_E,@object
	.size		_ZN39_INTERNAL_37fe2ae5_4_k_cu_c2be85b3_27864cute1_E,(_ZN39_INTERNAL_37fe2ae5_4_k_cu_c2be85b3_27864cuda3std3__45__cpo6cbeginE - _ZN39_INTERNAL_37fe2ae5_4_k_cu_c2be85b3_27864cute1_E)
_ZN39_INTERNAL_37fe2ae5_4_k_cu_c2be85b3_27864cute1_E:
	.zero		1
	.type		_ZN39_INTERNAL_37fe2ae5_4_k_cu_c2be85b3_27864cuda3std3__45__cpo6cbeginE,@object
	.size		_ZN39_INTERNAL_37fe2ae5_4_k_cu_c2be85b3_27864cuda3std3__45__cpo6cbeginE,(_ZN39_INTERNAL_37fe2ae5_4_k_cu_c2be85b3_27864cuda3std3__48in_placeE - _ZN39_INTERNAL_37fe2ae5_4_k_cu_c2be85b3_27864cuda3std3__45__cpo6cbeginE)
_ZN39_INTERNAL_37fe2ae5_4_k_cu_c2be85b3_27864cuda3std3__45__cpo6cbeginE:
	.zero		1
	.type		_ZN39_INTERNAL_37fe2ae5_4_k_cu_c2be85b3_27864cuda3std3__48in_placeE,@object
	.size		_ZN39_INTERNAL_37fe2ae5_4_k_cu_c2be85b3_27864cuda3std3__48in_placeE,(_ZN39_INTERNAL_37fe2ae5_4_k_cu_c2be85b3_27864cuda3std6ranges3__45__cpo9iter_moveE - _ZN39_INTERNAL_37fe2ae5_4_k_cu_c2be85b3_27864cuda3std3__48in_placeE)
_ZN39_INTERNAL_37fe2ae5_4_k_cu_c2be85b3_27864cuda3std3__48in_placeE:
	.zero		1
	.type		_ZN39_INTERNAL_37fe2ae5_4_k_cu_c2be85b3_27864cuda3std6ranges3__45__cpo9iter_moveE,@object
	.size		_ZN39_INTERNAL_37fe2ae5_4_k_cu_c2be85b3_27864cuda3std6ranges3__45__cpo9iter_moveE,(_ZN39_INTERNAL_37fe2ae5_4_k_cu_c2be85b3_27864cuda3std3__45__cpo5beginE - _ZN39_INTERNAL_37fe2ae5_4_k_cu_c2be85b3_27864cuda3std6ranges3__45__cpo9iter_moveE)
_ZN39_INTERNAL_37fe2ae5_4_k_cu_c2be85b3_27864cuda3std6ranges3__45__cpo9iter_moveE:
	.zero		1
	.type		_ZN39_INTERNAL_37fe2ae5_4_k_cu_c2be85b3_27864cuda3std3__45__cpo5beginE,@object
	.size		_ZN39_INTERNAL_37fe2ae5_4_k_cu_c2be85b3_27864cuda3std3__45__cpo5beginE,(_ZN39_INTERNAL_37fe2ae5_4_k_cu_c2be85b3_27864cuda3std3__441_GLOBAL__N__37fe2ae5_4_k_cu_c2be85b3_27866ignoreE - _ZN39_INTERNAL_37fe2ae5_4_k_cu_c2be85b3_27864cuda3std3__45__cpo5beginE)
_ZN39_INTERNAL_37fe2ae5_4_k_cu_c2be85b3_27864cuda3std3__45__cpo5beginE:
	.zero		1
	.type		_ZN39_INTERNAL_37fe2ae5_4_k_cu_c2be85b3_27864cuda3std3__441_GLOBAL__N__37fe2ae5_4_k_cu_c2be85b3_27866ignoreE,@object
	.size		_ZN39_INTERNAL_37fe2ae5_4_k_cu_c2be85b3_27864cuda3std3__441_GLOBAL__N__37fe2ae5_4_k_cu_c2be85b3_27866ignoreE,(_ZN39_INTERNAL_37fe2ae5_4_k_cu_c2be85b3_27864cute7productE - _ZN39_INTERNAL_37fe2ae5_4_k_cu_c2be85b3_27864cuda3std3__441_GLOBAL__N__37fe2ae5_4_k_cu_c2be85b3_27866ignoreE)
_ZN39_INTERNAL_37fe2ae5_4_k_cu_c2be85b3_27864cuda3std3__441_GLOBAL__N__37fe2ae5_4_k_cu_c2be85b3_27866ignoreE:
	.zero		1
	.type		_ZN39_INTERNAL_37fe2ae5_4_k_cu_c2be85b3_27864cute7productE,@object
	.size		_ZN39_INTERNAL_37fe2ae5_4_k_cu_c2be85b3_27864cute7productE,(_ZN39_INTERNAL_37fe2ae5_4_k_cu_c2be85b3_27864cuda3std3__45__cpo3endE - _ZN39_INTERNAL_37fe2ae5_4_k_cu_c2be85b3_27864cute7productE)
_ZN39_INTERNAL_37fe2ae5_4_k_cu_c2be85b3_27864cute7productE:
	.zero		1
	.type		_ZN39_INTERNAL_37fe2ae5_4_k_cu_c2be85b3_27864cuda3std3__45__cpo3endE,@object
	.size		_ZN39_INTERNAL_37fe2ae5_4_k_cu_c2be85b3_27864cuda3std3__45__cpo3endE,(_ZN39_INTERNAL_37fe2ae5_4_k_cu_c2be85b3_27864cuda3std3__419piecewise_constructE - _ZN39_INTERNAL_37fe2ae5_4_k_cu_c2be85b3_27864cuda3std3__45__cpo3endE)
_ZN39_INTERNAL_37fe2ae5_4_k_cu_c2be85b3_27864cuda3std3__45__cpo3endE:
	.zero		1
	.type		_ZN39_INTERNAL_37fe2ae5_4_k_cu_c2be85b3_27864cuda3std3__419piecewise_constructE,@object
	.size		_ZN39_INTERNAL_37fe2ae5_4_k_cu_c2be85b3_27864cuda3std3__419piecewise_constructE,(_ZN39_INTERNAL_37fe2ae5_4_k_cu_c2be85b3_27864cuda3std3__45__cpo4cendE - _ZN39_INTERNAL_37fe2ae5_4_k_cu_c2be85b3_27864cuda3std3__419piecewise_constructE)
_ZN39_INTERNAL_37fe2ae5_4_k_cu_c2be85b3_27864cuda3std3__419piecewise_constructE:
	.zero		1
	.type		_ZN39_INTERNAL_37fe2ae5_4_k_cu_c2be85b3_27864cuda3std3__45__cpo4cendE,@object
	.size		_ZN39_INTERNAL_37fe2ae5_4_k_cu_c2be85b3_27864cuda3std3__45__cpo4cendE,(_ZN39_INTERNAL_37fe2ae5_4_k_cu_c2be85b3_27864cuda3std6ranges3__45__cpo4swapE - _ZN39_INTERNAL_37fe2ae5_4_k_cu_c2be85b3_27864cuda3std3__45__cpo4cendE)
_ZN39_INTERNAL_37fe2ae5_4_k_cu_c2be85b3_27864cuda3std3__45__cpo4cendE:
	.zero		1
	.type		_ZN39_INTERNAL_37fe2ae5_4_k_cu_c2be85b3_27864cuda3std6ranges3__45__cpo4swapE,@object
	.size		_ZN39_INTERNAL_37fe2ae5_4_k_cu_c2be85b3_27864cuda3std6ranges3__45__cpo4swapE,(.L_9 - _ZN39_INTERNAL_37fe2ae5_4_k_cu_c2be85b3_27864cuda3std6ranges3__45__cpo4swapE)
_ZN39_INTERNAL_37fe2ae5_4_k_cu_c2be85b3_27864cuda3std6ranges3__45__cpo4swapE:
	.zero		1
.L_9:


//--------------------- .nv.constant0._ZN7cutlass13device_kernelINS_4fmha6kernel13FmhaKernelTmaINS1_10collective15FmhaMainloopTmaINS_6half_tEfN4cute5tupleIJNS7_1CILi64EEESA_NS9_ILi128EEEEEENS4_13DefaultFusionEJEEENS4_15FmhaFwdEpilogueIS6_fNS8_IJSA_SB_SA_EEEEEJEEEEEvNT_6ParamsE --------------------------
	.section	.nv.constant0._ZN7cutlass13device_kernelINS_4fmha6kernel13FmhaKernelTmaINS1_10collective15FmhaMainloopTmaINS_6half_tEfN4cute5tupleIJNS7_1CILi64EEESA_NS9_ILi128EEEEEENS4_13DefaultFusionEJEEENS4_15FmhaFwdEpilogueIS6_fNS8_IJSA_SB_SA_EEEEEJEEEEEvNT_6ParamsE,"a",@progbits
	.sectionflags	@""
	.align	4
.nv.constant0._ZN7cutlass13device_kernelINS_4fmha6kernel13FmhaKernelTmaINS1_10collective15FmhaMainloopTmaINS_6half_tEfN4cute5tupleIJNS7_1CILi64EEESA_NS9_ILi128EEEEEENS4_13DefaultFusionEJEEENS4_15FmhaFwdEpilogueIS6_fNS8_IJSA_SB_SA_EEEEEJEEEEEvNT_6ParamsE:
	.zero		2688


//--------------------- SYMBOLS --------------------------

	.type		.nv.reservedSmem.offset0,@object
	.size		.nv.reservedSmem.offset0,0x4
	.type		__assertfail,@function
